	.target	sm_90a

	.elftype	@"ET_EXEC"


//--------------------- .note.nv.tkinfo           --------------------------
	.section	.note.nv.tkinfo,"",@"SHT_NOTE"
	.sectionflags	@"SHF_NOTE_NV_TKINFO"
	.tkinfo
        /*0018*/ 	.word	0x00000002
        /*0030*/ 	.string	""
        /*0030*/ 	.string	"ptxas"
        /*0030*/ 	.string	"Cuda compilation tools, release 13.0, V13.0.88"
        /*0030*/ 	.string	"Build cuda_13.0.r13.0/compiler.36424714_0"
        /*0030*/ 	.string	"-arch sm_90a -m 64 "



//--------------------- .note.nv.cuinfo           --------------------------
	.section	.note.nv.cuinfo,"",@"SHT_NOTE"
	.sectionflags	@"SHF_NOTE_NV_CUINFO"
        /*0018*/ 	.short	0x0002
        /*001a*/ 	.short	0x005a
        /*001c*/ 	.short	0x0082
	.zero		2


//--------------------- .nv.info                  --------------------------
	.section	.nv.info,"",@"SHT_CUDA_INFO"
	.align	4


	//----- nvinfo : EIATTR_REGCOUNT
	.align		4
        /*0000*/ 	.byte	0x04, 0x2f
        /*0002*/ 	.short	(.L_12 - .L_11)
	.align		4
.L_11:
        /*0004*/ 	.word	index@(_ZN7cutlass13device_kernelIN5flash19enable_sm80_to_sm89INS1_16FlashAttnFwdSm80INS1_25CollectiveMainloopFwdSm80ILi4ELi1ELb0EN4cute5tupleIJNS5_1CILi128EEENS7_ILi64EEENS7_ILi96EEEEEELi96ENS_10bfloat16_tEfNS_4arch4Sm80ELb1ELb0ELb0ELb1ELb1ELb1ELb1ELb0EEENS1_21CollectiveEpilogueFwdINS6_IJS8_SA_S9_EEENS6_IJNS7_ILi1EEESI_SI_EEESC_SE_Li128ELb1ELb1ELb0ELb0EEENS1_19SingleTileSchedulerILb1ELb0ELb1ELi128EEEEEEEEEvNT_6ParamsE)
        /*0008*/ 	.word	0x00000004


	//----- nvinfo : EIATTR_FRAME_SIZE
	.align		4
.L_12:
        /*000c*/ 	.byte	0x04, 0x11
        /*000e*/ 	.short	(.L_14 - .L_13)
	.align		4
.L_13:
        /*0010*/ 	.word	index@(_ZN7cutlass13device_kernelIN5flash19enable_sm80_to_sm89INS1_16FlashAttnFwdSm80INS1_25CollectiveMainloopFwdSm80ILi4ELi1ELb0EN4cute5tupleIJNS5_1CILi128EEENS7_ILi64EEENS7_ILi96EEEEEELi96ENS_10bfloat16_tEfNS_4arch4Sm80ELb1ELb0ELb0ELb1ELb1ELb1ELb1ELb0EEENS1_21CollectiveEpilogueFwdINS6_IJS8_SA_S9_EEENS6_IJNS7_ILi1EEESI_SI_EEESC_SE_Li128ELb1ELb1ELb0ELb0EEENS1_19SingleTileSchedulerILb1ELb0ELb1ELi128EEEEEEEEEvNT_6ParamsE)
        /*0014*/ 	.word	0x00000000


	//----- nvinfo : EIATTR_REGCOUNT
	.align		4
.L_14:
        /*0018*/ 	.byte	0x04, 0x2f
        /*001a*/ 	.short	(.L_16 - .L_15)
	.align		4
.L_15:
        /*001c*/ 	.word	index@(_ZN7cutlass13device_kernelIN5flash19enable_sm80_to_sm89INS1_16FlashAttnFwdSm80INS1_25CollectiveMainloopFwdSm80ILi4ELi1ELb0EN4cute5tupleIJNS5_1CILi128EEENS7_ILi64EEENS7_ILi96EEEEEELi96ENS_10bfloat16_tEfNS_4arch4Sm80ELb1ELb0ELb0ELb1ELb1ELb0ELb1ELb0EEENS1_21CollectiveEpilogueFwdINS6_IJS8_SA_S9_EEENS6_IJNS7_ILi1EEESI_SI_EEESC_SE_Li128ELb1ELb1ELb0ELb0EEENS1_19SingleTileSchedulerILb1ELb0ELb1ELi128EEEEEEEEEvNT_6ParamsE)
        /*0020*/ 	.word	0x00000004


	//----- nvinfo : EIATTR_FRAME_SIZE
	.align		4
.L_16:
        /*0024*/ 	.byte	0x04, 0x11
        /*0026*/ 	.short	(.L_18 - .L_17)
	.align		4
.L_17:
        /*0028*/ 	.word	index@(_ZN7cutlass13device_kernelIN5flash19enable_sm80_to_sm89INS1_16FlashAttnFwdSm80INS1_25CollectiveMainloopFwdSm80ILi4ELi1ELb0EN4cute5tupleIJNS5_1CILi128EEENS7_ILi64EEENS7_ILi96EEEEEELi96ENS_10bfloat16_tEfNS_4arch4Sm80ELb1ELb0ELb0ELb1ELb1ELb0ELb1ELb0EEENS1_21CollectiveEpilogueFwdINS6_IJS8_SA_S9_EEENS6_IJNS7_ILi1EEESI_SI_EEESC_SE_Li128ELb1ELb1ELb0ELb0EEENS1_19SingleTileSchedulerILb1ELb0ELb1ELi128EEEEEEEEEvNT_6ParamsE)
        /*002c*/ 	.word	0x00000000


	//----- nvinfo : EIATTR_REGCOUNT
	.align		4
.L_18:
        /*0030*/ 	.byte	0x04, 0x2f
        /*0032*/ 	.short	(.L_20 - .L_19)
	.align		4
.L_19:
        /*0034*/ 	.word	index@(_ZN7cutlass13device_kernelIN5flash19enable_sm80_to_sm89INS1_16FlashAttnFwdSm80INS1_25CollectiveMainloopFwdSm80ILi4ELi1ELb0EN4cute5tupleIJNS5_1CILi128EEENS7_ILi64EEENS7_ILi96EEEEEELi96ENS_10bfloat16_tEfNS_4arch4Sm80ELb1ELb0ELb0ELb0ELb1ELb0ELb1ELb0EEENS1_21CollectiveEpilogueFwdINS6_IJS8_SA_S9_EEENS6_IJNS7_ILi1EEESI_SI_EEESC_SE_Li128ELb0ELb1ELb0ELb0EEENS1_30DynamicPersistentTileSchedulerILi128ELi128ELb0ELb1ELb0EEEEEEEEEvNT_6ParamsE)
        /*0038*/ 	.word	0x00000004


	//----- nvinfo : EIATTR_FRAME_SIZE
	.align		4
.L_20:
        /*003c*/ 	.byte	0x04, 0x11
        /*003e*/ 	.short	(.L_22 - .L_21)
	.align		4
.L_21:
        /*0040*/ 	.word	index@(_ZN7cutlass13device_kernelIN5flash19enable_sm80_to_sm89INS1_16FlashAttnFwdSm80INS1_25CollectiveMainloopFwdSm80ILi4ELi1ELb0EN4cute5tupleIJNS5_1CILi128EEENS7_ILi64EEENS7_ILi96EEEEEELi96ENS_10bfloat16_tEfNS_4arch4Sm80ELb1ELb0ELb0ELb0ELb1ELb0ELb1ELb0EEENS1_21CollectiveEpilogueFwdINS6_IJS8_SA_S9_EEENS6_IJNS7_ILi1EEESI_SI_EEESC_SE_Li128ELb0ELb1ELb0ELb0EEENS1_30DynamicPersistentTileSchedulerILi128ELi128ELb0ELb1ELb0EEEEEEEEEvNT_6ParamsE)
        /*0044*/ 	.word	0x00000000


	//----- nvinfo : EIATTR_REGCOUNT
	.align		4
.L_22:
        /*0048*/ 	.byte	0x04, 0x2f
        /*004a*/ 	.short	(.L_24 - .L_23)
	.align		4
.L_23:
        /*004c*/ 	.word	index@(_ZN7cutlass13device_kernelIN5flash19enable_sm80_to_sm89INS1_16FlashAttnFwdSm80INS1_25CollectiveMainloopFwdSm80ILi4ELi1ELb0EN4cute5tupleIJNS5_1CILi128EEENS7_ILi48EEENS7_ILi96EEEEEELi96ENS_10bfloat16_tEfNS_4arch4Sm80ELb0ELb1ELb0ELb1ELb1ELb1ELb1ELb0EEENS1_21CollectiveEpilogueFwdINS6_IJS8_SA_S9_EEENS6_IJNS7_ILi1EEESI_SI_EEESC_SE_Li128ELb1ELb1ELb0ELb0EEENS1_19SingleTileSchedulerILb1ELb0ELb1ELi128EEEEEEEEEvNT_6ParamsE)
        /*0050*/ 	.word	0x00000004


	//----- nvinfo : EIATTR_FRAME_SIZE
	.align		4
.L_24:
        /*0054*/ 	.byte	0x04, 0x11
        /*0056*/ 	.short	(.L_26 - .L_25)
	.align		4
.L_25:
        /*0058*/ 	.word	index@(_ZN7cutlass13device_kernelIN5flash19enable_sm80_to_sm89INS1_16FlashAttnFwdSm80INS1_25CollectiveMainloopFwdSm80ILi4ELi1ELb0EN4cute5tupleIJNS5_1CILi128EEENS7_ILi48EEENS7_ILi96EEEEEELi96ENS_10bfloat16_tEfNS_4arch4Sm80ELb0ELb1ELb0ELb1ELb1ELb1ELb1ELb0EEENS1_21CollectiveEpilogueFwdINS6_IJS8_SA_S9_EEENS6_IJNS7_ILi1EEESI_SI_EEESC_SE_Li128ELb1ELb1ELb0ELb0EEENS1_19SingleTileSchedulerILb1ELb0ELb1ELi128EEEEEEEEEvNT_6ParamsE)
        /*005c*/ 	.word	0x00000000


	//----- nvinfo : EIATTR_REGCOUNT
	.align		4
.L_26:
        /*0060*/ 	.byte	0x04, 0x2f
        /*0062*/ 	.short	(.L_28 - .L_27)
	.align		4
.L_27:
        /*0064*/ 	.word	index@(_ZN7cutlass13device_kernelIN5flash19enable_sm80_to_sm89INS1_16FlashAttnFwdSm80INS1_25CollectiveMainloopFwdSm80ILi4ELi1ELb0EN4cute5tupleIJNS5_1CILi128EEENS7_ILi48EEENS7_ILi96EEEEEELi96ENS_10bfloat16_tEfNS_4arch4Sm80ELb0ELb1ELb0ELb1ELb1ELb0ELb1ELb0EEENS1_21CollectiveEpilogueFwdINS6_IJS8_SA_S9_EEENS6_IJNS7_ILi1EEESI_SI_EEESC_SE_Li128ELb1ELb1ELb0ELb0EEENS1_19SingleTileSchedulerILb1ELb0ELb1ELi128EEEEEEEEEvNT_6ParamsE)
        /*0068*/ 	.word	0x00000004


	//----- nvinfo : EIATTR_FRAME_SIZE
	.align		4
.L_28:
        /*006c*/ 	.byte	0x04, 0x11
        /*006e*/ 	.short	(.L_30 - .L_29)
	.align		4
.L_29:
        /*0070*/ 	.word	index@(_ZN7cutlass13device_kernelIN5flash19enable_sm80_to_sm89INS1_16FlashAttnFwdSm80INS1_25CollectiveMainloopFwdSm80ILi4ELi1ELb0EN4cute5tupleIJNS5_1CILi128EEENS7_ILi48EEENS7_ILi96EEEEEELi96ENS_10bfloat16_tEfNS_4arch4Sm80ELb0ELb1ELb0ELb1ELb1ELb0ELb1ELb0EEENS1_21CollectiveEpilogueFwdINS6_IJS8_SA_S9_EEENS6_IJNS7_ILi1EEESI_SI_EEESC_SE_Li128ELb1ELb1ELb0ELb0EEENS1_19SingleTileSchedulerILb1ELb0ELb1ELi128EEEEEEEEEvNT_6ParamsE)
        /*0074*/ 	.word	0x00000000


	//----- nvinfo : EIATTR_REGCOUNT
	.align		4
.L_30:
        /*0078*/ 	.byte	0x04, 0x2f
        /*007a*/ 	.short	(.L_32 - .L_31)
	.align		4
.L_31:
        /*007c*/ 	.word	index@(_ZN7cutlass13device_kernelIN5flash19enable_sm80_to_sm89INS1_16FlashAttnFwdSm80INS1_25CollectiveMainloopFwdSm80ILi4ELi1ELb0EN4cute5tupleIJNS5_1CILi128EEENS7_ILi48EEENS7_ILi96EEEEEELi96ENS_10bfloat16_tEfNS_4arch4Sm80ELb0ELb1ELb0ELb0ELb1ELb0ELb1ELb0EEENS1_21CollectiveEpilogueFwdINS6_IJS8_SA_S9_EEENS6_IJNS7_ILi1EEESI_SI_EEESC_SE_Li128ELb0ELb1ELb0ELb0EEENS1_19SingleTileSchedulerILb0ELb0ELb1ELi128EEEEEEEEEvNT_6ParamsE)
        /*0080*/ 	.word	0x00000004


	//----- nvinfo : EIATTR_FRAME_SIZE
	.align		4
.L_32:
        /*0084*/ 	.byte	0x04, 0x11
        /*0086*/ 	.short	(.L_34 - .L_33)
	.align		4
.L_33:
        /*0088*/ 	.word	index@(_ZN7cutlass13device_kernelIN5flash19enable_sm80_to_sm89INS1_16FlashAttnFwdSm80INS1_25CollectiveMainloopFwdSm80ILi4ELi1ELb0EN4cute5tupleIJNS5_1CILi128EEENS7_ILi48EEENS7_ILi96EEEEEELi96ENS_10bfloat16_tEfNS_4arch4Sm80ELb0ELb1ELb0ELb0ELb1ELb0ELb1ELb0EEENS1_21CollectiveEpilogueFwdINS6_IJS8_SA_S9_EEENS6_IJNS7_ILi1EEESI_SI_EEESC_SE_Li128ELb0ELb1ELb0ELb0EEENS1_19SingleTileSchedulerILb0ELb0ELb1ELi128EEEEEEEEEvNT_6ParamsE)
        /*008c*/ 	.word	0x00000000


	//----- nvinfo : EIATTR_REGCOUNT
	.align		4
.L_34:
        /*0090*/ 	.byte	0x04, 0x2f
        /*0092*/ 	.short	(.L_36 - .L_35)
	.align		4
.L_35:
        /*0094*/ 	.word	index@(_ZN7cutlass13device_kernelIN5flash19enable_sm80_to_sm89INS1_16FlashAttnFwdSm80INS1_25CollectiveMainloopFwdSm80ILi4ELi1ELb0EN4cute5tupleIJNS5_1CILi128EEENS7_ILi64EEENS7_ILi96EEEEEELi96ENS_10bfloat16_tEfNS_4arch4Sm80ELb0ELb0ELb0ELb1ELb1ELb1ELb1ELb0EEENS1_21CollectiveEpilogueFwdINS6_IJS8_SA_S9_EEENS6_IJNS7_ILi1EEESI_SI_EEESC_SE_Li128ELb1ELb1ELb0ELb0EEENS1_19SingleTileSchedulerILb1ELb0ELb1ELi128EEEEEEEEEvNT_6ParamsE)
        /*0098*/ 	.word	0x00000004


	//----- nvinfo : EIATTR_FRAME_SIZE
	.align		4
.L_36:
        /*009c*/ 	.byte	0x04, 0x11
        /*009e*/ 	.short	(.L_38 - .L_37)
	.align		4
.L_37:
        /*00a0*/ 	.word	index@(_ZN7cutlass13device_kernelIN5flash19enable_sm80_to_sm89INS1_16FlashAttnFwdSm80INS1_25CollectiveMainloopFwdSm80ILi4ELi1ELb0EN4cute5tupleIJNS5_1CILi128EEENS7_ILi64EEENS7_ILi96EEEEEELi96ENS_10bfloat16_tEfNS_4arch4Sm80ELb0ELb0ELb0ELb1ELb1ELb1ELb1ELb0EEENS1_21CollectiveEpilogueFwdINS6_IJS8_SA_S9_EEENS6_IJNS7_ILi1EEESI_SI_EEESC_SE_Li128ELb1ELb1ELb0ELb0EEENS1_19SingleTileSchedulerILb1ELb0ELb1ELi128EEEEEEEEEvNT_6ParamsE)
        /*00a4*/ 	.word	0x00000000


	//----- nvinfo : EIATTR_REGCOUNT
	.align		4
.L_38:
        /*00a8*/ 	.byte	0x04, 0x2f
        /*00aa*/ 	.short	(.L_40 - .L_39)
	.align		4
.L_39:
        /*00ac*/ 	.word	index@(_ZN7cutlass13device_kernelIN5flash19enable_sm80_to_sm89INS1_16FlashAttnFwdSm80INS1_25CollectiveMainloopFwdSm80ILi4ELi1ELb0EN4cute5tupleIJNS5_1CILi128EEENS7_ILi64EEENS7_ILi96EEEEEELi96ENS_10bfloat16_tEfNS_4arch4Sm80ELb0ELb0ELb0ELb1ELb1ELb0ELb1ELb0EEENS1_21CollectiveEpilogueFwdINS6_IJS8_SA_S9_EEENS6_IJNS7_ILi1EEESI_SI_EEESC_SE_Li128ELb1ELb1ELb0ELb0EEENS1_19SingleTileSchedulerILb1ELb0ELb1ELi128EEEEEEEEEvNT_6ParamsE)
        /*00b0*/ 	.word	0x00000004


	//----- nvinfo : EIATTR_FRAME_SIZE
	.align		4
.L_40:
        /*00b4*/ 	.byte	0x04, 0x11
        /*00b6*/ 	.short	(.L_42 - .L_41)
	.align		4
.L_41:
        /*00b8*/ 	.word	index@(_ZN7cutlass13device_kernelIN5flash19enable_sm80_to_sm89INS1_16FlashAttnFwdSm80INS1_25CollectiveMainloopFwdSm80ILi4ELi1ELb0EN4cute5tupleIJNS5_1CILi128EEENS7_ILi64EEENS7_ILi96EEEEEELi96ENS_10bfloat16_tEfNS_4arch4Sm80ELb0ELb0ELb0ELb1ELb1ELb0ELb1ELb0EEENS1_21CollectiveEpilogueFwdINS6_IJS8_SA_S9_EEENS6_IJNS7_ILi1EEESI_SI_EEESC_SE_Li128ELb1ELb1ELb0ELb0EEENS1_19SingleTileSchedulerILb1ELb0ELb1ELi128EEEEEEEEEvNT_6ParamsE)
        /*00bc*/ 	.word	0x00000000


	//----- nvinfo : EIATTR_REGCOUNT
	.align		4
.L_42:
        /*00c0*/ 	.byte	0x04, 0x2f
        /*00c2*/ 	.short	(.L_44 - .L_43)
	.align		4
.L_43:
        /*00c4*/ 	.word	index@(_ZN7cutlass13device_kernelIN5flash19enable_sm80_to_sm89INS1_16FlashAttnFwdSm80INS1_25CollectiveMainloopFwdSm80ILi4ELi1ELb0EN4cute5tupleIJNS5_1CILi128EEENS7_ILi64EEENS7_ILi96EEEEEELi96ENS_10bfloat16_tEfNS_4arch4Sm80ELb0ELb0ELb0ELb0ELb1ELb0ELb1ELb0EEENS1_21CollectiveEpilogueFwdINS6_IJS8_SA_S9_EEENS6_IJNS7_ILi1EEESI_SI_EEESC_SE_Li128ELb0ELb1ELb0ELb0EEENS1_19SingleTileSchedulerILb0ELb0ELb1ELi128EEEEEEEEEvNT_6ParamsE)
        /*00c8*/ 	.word	0x00000004


	//----- nvinfo : EIATTR_FRAME_SIZE
	.align		4
.L_44:
        /*00cc*/ 	.byte	0x04, 0x11
        /*00ce*/ 	.short	(.L_46 - .L_45)
	.align		4
.L_45:
        /*00d0*/ 	.word	index@(_ZN7cutlass13device_kernelIN5flash19enable_sm80_to_sm89INS1_16FlashAttnFwdSm80INS1_25CollectiveMainloopFwdSm80ILi4ELi1ELb0EN4cute5tupleIJNS5_1CILi128EEENS7_ILi64EEENS7_ILi96EEEEEELi96ENS_10bfloat16_tEfNS_4arch4Sm80ELb0ELb0ELb0ELb0ELb1ELb0ELb1ELb0EEENS1_21CollectiveEpilogueFwdINS6_IJS8_SA_S9_EEENS6_IJNS7_ILi1EEESI_SI_EEESC_SE_Li128ELb0ELb1ELb0ELb0EEENS1_19SingleTileSchedulerILb0ELb0ELb1ELi128EEEEEEEEEvNT_6ParamsE)
        /*00d4*/ 	.word	0x00000000


	//----- nvinfo : EIATTR_MIN_STACK_SIZE
	.align		4
.L_46:
        /*00d8*/ 	.byte	0x04, 0x12
        /*00da*/ 	.short	(.L_48 - .L_47)
	.align		4
.L_47:
        /*00dc*/ 	.word	index@(_ZN7cutlass13device_kernelIN5flash19enable_sm80_to_sm89INS1_16FlashAttnFwdSm80INS1_25CollectiveMainloopFwdSm80ILi4ELi1ELb0EN4cute5tupleIJNS5_1CILi128EEENS7_ILi64EEENS7_ILi96EEEEEELi96ENS_10bfloat16_tEfNS_4arch4Sm80ELb0ELb0ELb0ELb0ELb1ELb0ELb1ELb0EEENS1_21CollectiveEpilogueFwdINS6_IJS8_SA_S9_EEENS6_IJNS7_ILi1EEESI_SI_EEESC_SE_Li128ELb0ELb1ELb0ELb0EEENS1_19SingleTileSchedulerILb0ELb0ELb1ELi128EEEEEEEEEvNT_6ParamsE)
        /*00e0*/ 	.word	0x00000000


	//----- nvinfo : EIATTR_MIN_STACK_SIZE
	.align		4
.L_48:
        /*00e4*/ 	.byte	0x04, 0x12
        /*00e6*/ 	.short	(.L_50 - .L_49)
	.align		4
.L_49:
        /*00e8*/ 	.word	index@(_ZN7cutlass13device_kernelIN5flash19enable_sm80_to_sm89INS1_16FlashAttnFwdSm80INS1_25CollectiveMainloopFwdSm80ILi4ELi1ELb0EN4cute5tupleIJNS5_1CILi128EEENS7_ILi64EEENS7_ILi96EEEEEELi96ENS_10bfloat16_tEfNS_4arch4Sm80ELb0ELb0ELb0ELb1ELb1ELb0ELb1ELb0EEENS1_21CollectiveEpilogueFwdINS6_IJS8_SA_S9_EEENS6_IJNS7_ILi1EEESI_SI_EEESC_SE_Li128ELb1ELb1ELb0ELb0EEENS1_19SingleTileSchedulerILb1ELb0ELb1ELi128EEEEEEEEEvNT_6ParamsE)
        /*00ec*/ 	.word	0x00000000


	//----- nvinfo : EIATTR_MIN_STACK_SIZE
	.align		4
.L_50:
        /*00f0*/ 	.byte	0x04, 0x12
        /*00f2*/ 	.short	(.L_52 - .L_51)
	.align		4
.L_51:
        /*00f4*/ 	.word	index@(_ZN7cutlass13device_kernelIN5flash19enable_sm80_to_sm89INS1_16FlashAttnFwdSm80INS1_25CollectiveMainloopFwdSm80ILi4ELi1ELb0EN4cute5tupleIJNS5_1CILi128EEENS7_ILi64EEENS7_ILi96EEEEEELi96ENS_10bfloat16_tEfNS_4arch4Sm80ELb0ELb0ELb0ELb1ELb1ELb1ELb1ELb0EEENS1_21CollectiveEpilogueFwdINS6_IJS8_SA_S9_EEENS6_IJNS7_ILi1EEESI_SI_EEESC_SE_Li128ELb1ELb1ELb0ELb0EEENS1_19SingleTileSchedulerILb1ELb0ELb1ELi128EEEEEEEEEvNT_6ParamsE)
        /*00f8*/ 	.word	0x00000000


	//----- nvinfo : EIATTR_MIN_STACK_SIZE
	.align		4
.L_52:
        /*00fc*/ 	.byte	0x04, 0x12
        /*00fe*/ 	.short	(.L_54 - .L_53)
	.align		4
.L_53:
        /*0100*/ 	.word	index@(_ZN7cutlass13device_kernelIN5flash19enable_sm80_to_sm89INS1_16FlashAttnFwdSm80INS1_25CollectiveMainloopFwdSm80ILi4ELi1ELb0EN4cute5tupleIJNS5_1CILi128EEENS7_ILi48EEENS7_ILi96EEEEEELi96ENS_10bfloat16_tEfNS_4arch4Sm80ELb0ELb1ELb0ELb0ELb1ELb0ELb1ELb0EEENS1_21CollectiveEpilogueFwdINS6_IJS8_SA_S9_EEENS6_IJNS7_ILi1EEESI_SI_EEESC_SE_Li128ELb0ELb1ELb0ELb0EEENS1_19SingleTileSchedulerILb0ELb0ELb1ELi128EEEEEEEEEvNT_6ParamsE)
        /*0104*/ 	.word	0x00000000


	//----- nvinfo : EIATTR_MIN_STACK_SIZE
	.align		4
.L_54:
        /*0108*/ 	.byte	0x04, 0x12
        /*010a*/ 	.short	(.L_56 - .L_55)
	.align		4
.L_55:
        /*010c*/ 	.word	index@(_ZN7cutlass13device_kernelIN5flash19enable_sm80_to_sm89INS1_16FlashAttnFwdSm80INS1_25CollectiveMainloopFwdSm80ILi4ELi1ELb0EN4cute5tupleIJNS5_1CILi128EEENS7_ILi48EEENS7_ILi96EEEEEELi96ENS_10bfloat16_tEfNS_4arch4Sm80ELb0ELb1ELb0ELb1ELb1ELb0ELb1ELb0EEENS1_21CollectiveEpilogueFwdINS6_IJS8_SA_S9_EEENS6_IJNS7_ILi1EEESI_SI_EEESC_SE_Li128ELb1ELb1ELb0ELb0EEENS1_19SingleTileSchedulerILb1ELb0ELb1ELi128EEEEEEEEEvNT_6ParamsE)
        /*0110*/ 	.word	0x00000000


	//----- nvinfo : EIATTR_MIN_STACK_SIZE
	.align		4
.L_56:
        /*0114*/ 	.byte	0x04, 0x12
        /*0116*/ 	.short	(.L_58 - .L_57)
	.align		4
.L_57:
        /*0118*/ 	.word	index@(_ZN7cutlass13device_kernelIN5flash19enable_sm80_to_sm89INS1_16FlashAttnFwdSm80INS1_25CollectiveMainloopFwdSm80ILi4ELi1ELb0EN4cute5tupleIJNS5_1CILi128EEENS7_ILi48EEENS7_ILi96EEEEEELi96ENS_10bfloat16_tEfNS_4arch4Sm80ELb0ELb1ELb0ELb1ELb1ELb1ELb1ELb0EEENS1_21CollectiveEpilogueFwdINS6_IJS8_SA_S9_EEENS6_IJNS7_ILi1EEESI_SI_EEESC_SE_Li128ELb1ELb1ELb0ELb0EEENS1_19SingleTileSchedulerILb1ELb0ELb1ELi128EEEEEEEEEvNT_6ParamsE)
        /*011c*/ 	.word	0x00000000


	//----- nvinfo : EIATTR_MIN_STACK_SIZE
	.align		4
.L_58:
        /*0120*/ 	.byte	0x04, 0x12
        /*0122*/ 	.short	(.L_60 - .L_59)
	.align		4
.L_59:
        /*0124*/ 	.word	index@(_ZN7cutlass13device_kernelIN5flash19enable_sm80_to_sm89INS1_16FlashAttnFwdSm80INS1_25CollectiveMainloopFwdSm80ILi4ELi1ELb0EN4cute5tupleIJNS5_1CILi128EEENS7_ILi64EEENS7_ILi96EEEEEELi96ENS_10bfloat16_tEfNS_4arch4Sm80ELb1ELb0ELb0ELb0ELb1ELb0ELb1ELb0EEENS1_21CollectiveEpilogueFwdINS6_IJS8_SA_S9_EEENS6_IJNS7_ILi1EEESI_SI_EEESC_SE_Li128ELb0ELb1ELb0ELb0EEENS1_30DynamicPersistentTileSchedulerILi128ELi128ELb0ELb1ELb0EEEEEEEEEvNT_6ParamsE)
        /*0128*/ 	.word	0x00000000


	//----- nvinfo : EIATTR_MIN_STACK_SIZE
	.align		4
.L_60:
        /*012c*/ 	.byte	0x04, 0x12
        /*012e*/ 	.short	(.L_62 - .L_61)
	.align		4
.L_61:
        /*0130*/ 	.word	index@(_ZN7cutlass13device_kernelIN5flash19enable_sm80_to_sm89INS1_16FlashAttnFwdSm80INS1_25CollectiveMainloopFwdSm80ILi4ELi1ELb0EN4cute5tupleIJNS5_1CILi128EEENS7_ILi64EEENS7_ILi96EEEEEELi96ENS_10bfloat16_tEfNS_4arch4Sm80ELb1ELb0ELb0ELb1ELb1ELb0ELb1ELb0EEENS1_21CollectiveEpilogueFwdINS6_IJS8_SA_S9_EEENS6_IJNS7_ILi1EEESI_SI_EEESC_SE_Li128ELb1ELb1ELb0ELb0EEENS1_19SingleTileSchedulerILb1ELb0ELb1ELi128EEEEEEEEEvNT_6ParamsE)
        /*0134*/ 	.word	0x00000000


	//----- nvinfo : EIATTR_MIN_STACK_SIZE
	.align		4
.L_62:
        /*0138*/ 	.byte	0x04, 0x12
        /*013a*/ 	.short	(.L_64 - .L_63)
	.align		4
.L_63:
        /*013c*/ 	.word	index@(_ZN7cutlass13device_kernelIN5flash19enable_sm80_to_sm89INS1_16FlashAttnFwdSm80INS1_25CollectiveMainloopFwdSm80ILi4ELi1ELb0EN4cute5tupleIJNS5_1CILi128EEENS7_ILi64EEENS7_ILi96EEEEEELi96ENS_10bfloat16_tEfNS_4arch4Sm80ELb1ELb0ELb0ELb1ELb1ELb1ELb1ELb0EEENS1_21CollectiveEpilogueFwdINS6_IJS8_SA_S9_EEENS6_IJNS7_ILi1EEESI_SI_EEESC_SE_Li128ELb1ELb1ELb0ELb0EEENS1_19SingleTileSchedulerILb1ELb0ELb1ELi128EEEEEEEEEvNT_6ParamsE)
        /*0140*/ 	.word	0x00000000
.L_64:


//--------------------- .nv.compat                --------------------------
	.section	.nv.compat,"",@"SHT_CUDA_COMPAT_INFO"
	.align	4
        /*0000*/ 	.byte	0x02, 0x09, 0x01, 0x00, 0x02, 0x02, 0x01, 0x00, 0x02, 0x05, 0x05, 0x00, 0x03, 0x07, 0x01, 0x01
        /*0010*/ 	.byte	0x02, 0x03, 0x00, 0x00, 0x02, 0x06, 0x01, 0x00, 0x04, 0x0b, 0x08, 0x00, 0x00, 0x00, 0x00, 0x00
        /*0020*/ 	.byte	0x00, 0x00, 0x00, 0x00


//--------------------- .nv.info._ZN7cutlass13device_kernelIN5flash19enable_sm80_to_sm89INS1_16FlashAttnFwdSm80INS1_25CollectiveMainloopFwdSm80ILi4ELi1ELb0EN4cute5tupleIJNS5_1CILi128EEENS7_ILi64EEENS7_ILi96EEEEEELi96ENS_10bfloat16_tEfNS_4arch4Sm80ELb0ELb0ELb0ELb0ELb1ELb0ELb1ELb0EEENS1_21CollectiveEpilogueFwdINS6_IJS8_SA_S9_EEENS6_IJNS7_ILi1EEESI_SI_EEESC_SE_Li128ELb0ELb1ELb0ELb0EEENS1_19SingleTileSchedulerILb0ELb0ELb1ELi128EEEEEEEEEvNT_6ParamsE --------------------------
	.section	.nv.info._ZN7cutlass13device_kernelIN5flash19enable_sm80_to_sm89INS1_16FlashAttnFwdSm80INS1_25CollectiveMainloopFwdSm80ILi4ELi1ELb0EN4cute5tupleIJNS5_1CILi128EEENS7_ILi64EEENS7_ILi96EEEEEELi96ENS_10bfloat16_tEfNS_4arch4Sm80ELb0ELb0ELb0ELb0ELb1ELb0ELb1ELb0EEENS1_21CollectiveEpilogueFwdINS6_IJS8_SA_S9_EEENS6_IJNS7_ILi1EEESI_SI_EEESC_SE_Li128ELb0ELb1ELb0ELb0EEENS1_19SingleTileSchedulerILb0ELb0ELb1ELi128EEEEEEEEEvNT_6ParamsE,"",@"SHT_CUDA_INFO"
	.sectionflags	@""
	.align	4


	//----- nvinfo : EIATTR_CUDA_API_VERSION
	.align		4
        /*0000*/ 	.byte	0x04, 0x37
        /*0002*/ 	.short	(.L_66 - .L_65)
.L_65:
        /*0004*/ 	.word	0x00000082


	//----- nvinfo : EIATTR_KPARAM_INFO
	.align		4
.L_66:
        /*0008*/ 	.byte	0x04, 0x17
        /*000a*/ 	.short	(.L_68 - .L_67)
.L_67:
        /*000c*/ 	.word	0x00000000
        /*0010*/ 	.short	0x0000
        /*0012*/ 	.short	0x0000
        /*0014*/ 	.byte	0x00, 0xf0, 0x61, 0x10


	//----- nvinfo : EIATTR_SPARSE_MMA_MASK
	.align		4
.L_68:
        /*0018*/ 	.byte	0x03, 0x50
        /*001a*/ 	.short	0x0000


	//----- nvinfo : EIATTR_MAXREG_COUNT
	.align		4
        /*001c*/ 	.byte	0x03, 0x1b
        /*001e*/ 	.short	0x00ff


	//----- nvinfo : EIATTR_MERCURY_ISA_VERSION
	.align		4
        /*0020*/ 	.byte	0x03, 0x5f
        /*0022*/ 	.short	0x0101


	//----- nvinfo : EIATTR_EXIT_INSTR_OFFSETS
	.align		4
        /*0024*/ 	.byte	0x04, 0x1c
        /*0026*/ 	.short	(.L_70 - .L_69)


	//   ....[0]....
.L_69:
        /*0028*/ 	.word	0x00000010


	//----- nvinfo : EIATTR_MAX_THREADS
	.align		4
.L_70:
        /*002c*/ 	.byte	0x04, 0x05
        /*002e*/ 	.short	(.L_72 - .L_71)
.L_71:
        /*0030*/ 	.word	0x00000080
        /*0034*/ 	.word	0x00000001
        /*0038*/ 	.word	0x00000001


	//----- nvinfo : EIATTR_CBANK_PARAM_SIZE
	.align		4
.L_72:
        /*003c*/ 	.byte	0x03, 0x19
        /*003e*/ 	.short	0x0418


	//----- nvinfo : EIATTR_PARAM_CBANK
	.align		4
        /*0040*/ 	.byte	0x04, 0x0a
        /*0042*/ 	.short	(.L_74 - .L_73)
	.align		4
.L_73:
        /*0044*/ 	.word	index@(.nv.constant0._ZN7cutlass13device_kernelIN5flash19enable_sm80_to_sm89INS1_16FlashAttnFwdSm80INS1_25CollectiveMainloopFwdSm80ILi4ELi1ELb0EN4cute5tupleIJNS5_1CILi128EEENS7_ILi64EEENS7_ILi96EEEEEELi96ENS_10bfloat16_tEfNS_4arch4Sm80ELb0ELb0ELb0ELb0ELb1ELb0ELb1ELb0EEENS1_21CollectiveEpilogueFwdINS6_IJS8_SA_S9_EEENS6_IJNS7_ILi1EEESI_SI_EEESC_SE_Li128ELb0ELb1ELb0ELb0EEENS1_19SingleTileSchedulerILb0ELb0ELb1ELi128EEEEEEEEEvNT_6ParamsE)
        /*0048*/ 	.short	0x0210
        /*004a*/ 	.short	0x0418


	//----- nvinfo : EIATTR_SW_WAR
	.align		4
.L_74:
        /*004c*/ 	.byte	0x04, 0x36
        /*004e*/ 	.short	(.L_76 - .L_75)
.L_75:
        /*0050*/ 	.word	0x00000008
.L_76:


//--------------------- .nv.info._ZN7cutlass13device_kernelIN5flash19enable_sm80_to_sm89INS1_16FlashAttnFwdSm80INS1_25CollectiveMainloopFwdSm80ILi4ELi1ELb0EN4cute5tupleIJNS5_1CILi128EEENS7_ILi64EEENS7_ILi96EEEEEELi96ENS_10bfloat16_tEfNS_4arch4Sm80ELb0ELb0ELb0ELb1ELb1ELb0ELb1ELb0EEENS1_21CollectiveEpilogueFwdINS6_IJS8_SA_S9_EEENS6_IJNS7_ILi1EEESI_SI_EEESC_SE_Li128ELb1ELb1ELb0ELb0EEENS1_19SingleTileSchedulerILb1ELb0ELb1ELi128EEEEEEEEEvNT_6ParamsE --------------------------
	.section	.nv.info._ZN7cutlass13device_kernelIN5flash19enable_sm80_to_sm89INS1_16FlashAttnFwdSm80INS1_25CollectiveMainloopFwdSm80ILi4ELi1ELb0EN4cute5tupleIJNS5_1CILi128EEENS7_ILi64EEENS7_ILi96EEEEEELi96ENS_10bfloat16_tEfNS_4arch4Sm80ELb0ELb0ELb0ELb1ELb1ELb0ELb1ELb0EEENS1_21CollectiveEpilogueFwdINS6_IJS8_SA_S9_EEENS6_IJNS7_ILi1EEESI_SI_EEESC_SE_Li128ELb1ELb1ELb0ELb0EEENS1_19SingleTileSchedulerILb1ELb0ELb1ELi128EEEEEEEEEvNT_6ParamsE,"",@"SHT_CUDA_INFO"
	.sectionflags	@""
	.align	4


	//----- nvinfo : EIATTR_CUDA_API_VERSION
	.align		4
        /*0000*/ 	.byte	0x04, 0x37
        /*0002*/ 	.short	(.L_78 - .L_77)
.L_77:
        /*0004*/ 	.word	0x00000082


	//----- nvinfo : EIATTR_KPARAM_INFO
	.align		4
.L_78:
        /*0008*/ 	.byte	0x04, 0x17
        /*000a*/ 	.short	(.L_80 - .L_79)
.L_79:
        /*000c*/ 	.word	0x00000000
        /*0010*/ 	.short	0x0000
        /*0012*/ 	.short	0x0000
        /*0014*/ 	.byte	0x00, 0xf0, 0x61, 0x10


	//----- nvinfo : EIATTR_SPARSE_MMA_MASK
	.align		4
.L_80:
        /*0018*/ 	.byte	0x03, 0x50
        /*001a*/ 	.short	0x0000


	//----- nvinfo : EIATTR_MAXREG_COUNT
	.align		4
        /*001c*/ 	.byte	0x03, 0x1b
        /*001e*/ 	.short	0x00ff


	//----- nvinfo : EIATTR_MERCURY_ISA_VERSION
	.align		4
        /*0020*/ 	.byte	0x03, 0x5f
        /*0022*/ 	.short	0x0101


	//----- nvinfo : EIATTR_EXIT_INSTR_OFFSETS
	.align		4
        /*0024*/ 	.byte	0x04, 0x1c
        /*0026*/ 	.short	(.L_82 - .L_81)


	//   ....[0]....
.L_81:
        /*0028*/ 	.word	0x00000010


	//----- nvinfo : EIATTR_MAX_THREADS
	.align		4
.L_82:
        /*002c*/ 	.byte	0x04, 0x05
        /*002e*/ 	.short	(.L_84 - .L_83)
.L_83:
        /*0030*/ 	.word	0x00000080
        /*0034*/ 	.word	0x00000001
        /*0038*/ 	.word	0x00000001


	//----- nvinfo : EIATTR_CBANK_PARAM_SIZE
	.align		4
.L_84:
        /*003c*/ 	.byte	0x03, 0x19
        /*003e*/ 	.short	0x0418


	//----- nvinfo : EIATTR_PARAM_CBANK
	.align		4
        /*0040*/ 	.byte	0x04, 0x0a
        /*0042*/ 	.short	(.L_86 - .L_85)
	.align		4
.L_85:
        /*0044*/ 	.word	index@(.nv.constant0._ZN7cutlass13device_kernelIN5flash19enable_sm80_to_sm89INS1_16FlashAttnFwdSm80INS1_25CollectiveMainloopFwdSm80ILi4ELi1ELb0EN4cute5tupleIJNS5_1CILi128EEENS7_ILi64EEENS7_ILi96EEEEEELi96ENS_10bfloat16_tEfNS_4arch4Sm80ELb0ELb0ELb0ELb1ELb1ELb0ELb1ELb0EEENS1_21CollectiveEpilogueFwdINS6_IJS8_SA_S9_EEENS6_IJNS7_ILi1EEESI_SI_EEESC_SE_Li128ELb1ELb1ELb0ELb0EEENS1_19SingleTileSchedulerILb1ELb0ELb1ELi128EEEEEEEEEvNT_6ParamsE)
        /*0048*/ 	.short	0x0210
        /*004a*/ 	.short	0x0418


	//----- nvinfo : EIATTR_SW_WAR
	.align		4
.L_86:
        /*004c*/ 	.byte	0x04, 0x36
        /*004e*/ 	.short	(.L_88 - .L_87)
.L_87:
        /*0050*/ 	.word	0x00000008
.L_88:


//--------------------- .nv.info._ZN7cutlass13device_kernelIN5flash19enable_sm80_to_sm89INS1_16FlashAttnFwdSm80INS1_25CollectiveMainloopFwdSm80ILi4ELi1ELb0EN4cute5tupleIJNS5_1CILi128EEENS7_ILi64EEENS7_ILi96EEEEEELi96ENS_10bfloat16_tEfNS_4arch4Sm80ELb0ELb0ELb0ELb1ELb1ELb1ELb1ELb0EEENS1_21CollectiveEpilogueFwdINS6_IJS8_SA_S9_EEENS6_IJNS7_ILi1EEESI_SI_EEESC_SE_Li128ELb1ELb1ELb0ELb0EEENS1_19SingleTileSchedulerILb1ELb0ELb1ELi128EEEEEEEEEvNT_6ParamsE --------------------------
	.section	.nv.info._ZN7cutlass13device_kernelIN5flash19enable_sm80_to_sm89INS1_16FlashAttnFwdSm80INS1_25CollectiveMainloopFwdSm80ILi4ELi1ELb0EN4cute5tupleIJNS5_1CILi128EEENS7_ILi64EEENS7_ILi96EEEEEELi96ENS_10bfloat16_tEfNS_4arch4Sm80ELb0ELb0ELb0ELb1ELb1ELb1ELb1ELb0EEENS1_21CollectiveEpilogueFwdINS6_IJS8_SA_S9_EEENS6_IJNS7_ILi1EEESI_SI_EEESC_SE_Li128ELb1ELb1ELb0ELb0EEENS1_19SingleTileSchedulerILb1ELb0ELb1ELi128EEEEEEEEEvNT_6ParamsE,"",@"SHT_CUDA_INFO"
	.sectionflags	@""
	.align	4


	//----- nvinfo : EIATTR_CUDA_API_VERSION
	.align		4
        /*0000*/ 	.byte	0x04, 0x37
        /*0002*/ 	.short	(.L_90 - .L_89)
.L_89:
        /*0004*/ 	.word	0x00000082


	//----- nvinfo : EIATTR_KPARAM_INFO
	.align		4
.L_90:
        /*0008*/ 	.byte	0x04, 0x17
        /*000a*/ 	.short	(.L_92 - .L_91)
.L_91:
        /*000c*/ 	.word	0x00000000
        /*0010*/ 	.short	0x0000
        /*0012*/ 	.short	0x0000
        /*0014*/ 	.byte	0x00, 0xf0, 0x61, 0x10


	//----- nvinfo : EIATTR_SPARSE_MMA_MASK
	.align		4
.L_92:
        /*0018*/ 	.byte	0x03, 0x50
        /*001a*/ 	.short	0x0000


	//----- nvinfo : EIATTR_MAXREG_COUNT
	.align		4
        /*001c*/ 	.byte	0x03, 0x1b
        /*001e*/ 	.short	0x00ff


	//----- nvinfo : EIATTR_MERCURY_ISA_VERSION
	.align		4
        /*0020*/ 	.byte	0x03, 0x5f
        /*0022*/ 	.short	0x0101


	//----- nvinfo : EIATTR_EXIT_INSTR_OFFSETS
	.align		4
        /*0024*/ 	.byte	0x04, 0x1c
        /*0026*/ 	.short	(.L_94 - .L_93)


	//   ....[0]....
.L_93:
        /*0028*/ 	.word	0x00000010


	//----- nvinfo : EIATTR_MAX_THREADS
	.align		4
.L_94:
        /*002c*/ 	.byte	0x04, 0x05
        /*002e*/ 	.short	(.L_96 - .L_95)
.L_95:
        /*0030*/ 	.word	0x00000080
        /*0034*/ 	.word	0x00000001
        /*0038*/ 	.word	0x00000001


	//----- nvinfo : EIATTR_CBANK_PARAM_SIZE
	.align		4
.L_96:
        /*003c*/ 	.byte	0x03, 0x19
        /*003e*/ 	.short	0x0418


	//----- nvinfo : EIATTR_PARAM_CBANK
	.align		4
        /*0040*/ 	.byte	0x04, 0x0a
        /*0042*/ 	.short	(.L_98 - .L_97)
	.align		4
.L_97:
        /*0044*/ 	.word	index@(.nv.constant0._ZN7cutlass13device_kernelIN5flash19enable_sm80_to_sm89INS1_16FlashAttnFwdSm80INS1_25CollectiveMainloopFwdSm80ILi4ELi1ELb0EN4cute5tupleIJNS5_1CILi128EEENS7_ILi64EEENS7_ILi96EEEEEELi96ENS_10bfloat16_tEfNS_4arch4Sm80ELb0ELb0ELb0ELb1ELb1ELb1ELb1ELb0EEENS1_21CollectiveEpilogueFwdINS6_IJS8_SA_S9_EEENS6_IJNS7_ILi1EEESI_SI_EEESC_SE_Li128ELb1ELb1ELb0ELb0EEENS1_19SingleTileSchedulerILb1ELb0ELb1ELi128EEEEEEEEEvNT_6ParamsE)
        /*0048*/ 	.short	0x0210
        /*004a*/ 	.short	0x0418


	//----- nvinfo : EIATTR_SW_WAR
	.align		4
.L_98:
        /*004c*/ 	.byte	0x04, 0x36
        /*004e*/ 	.short	(.L_100 - .L_99)
.L_99:
        /*0050*/ 	.word	0x00000008
.L_100:


//--------------------- .nv.info._ZN7cutlass13device_kernelIN5flash19enable_sm80_to_sm89INS1_16FlashAttnFwdSm80INS1_25CollectiveMainloopFwdSm80ILi4ELi1ELb0EN4cute5tupleIJNS5_1CILi128EEENS7_ILi48EEENS7_ILi96EEEEEELi96ENS_10bfloat16_tEfNS_4arch4Sm80ELb0ELb1ELb0ELb0ELb1ELb0ELb1ELb0EEENS1_21CollectiveEpilogueFwdINS6_IJS8_SA_S9_EEENS6_IJNS7_ILi1EEESI_SI_EEESC_SE_Li128ELb0ELb1ELb0ELb0EEENS1_19SingleTileSchedulerILb0ELb0ELb1ELi128EEEEEEEEEvNT_6ParamsE --------------------------
	.section	.nv.info._ZN7cutlass13device_kernelIN5flash19enable_sm80_to_sm89INS1_16FlashAttnFwdSm80INS1_25CollectiveMainloopFwdSm80ILi4ELi1ELb0EN4cute5tupleIJNS5_1CILi128EEENS7_ILi48EEENS7_ILi96EEEEEELi96ENS_10bfloat16_tEfNS_4arch4Sm80ELb0ELb1ELb0ELb0ELb1ELb0ELb1ELb0EEENS1_21CollectiveEpilogueFwdINS6_IJS8_SA_S9_EEENS6_IJNS7_ILi1EEESI_SI_EEESC_SE_Li128ELb0ELb1ELb0ELb0EEENS1_19SingleTileSchedulerILb0ELb0ELb1ELi128EEEEEEEEEvNT_6ParamsE,"",@"SHT_CUDA_INFO"
	.sectionflags	@""
	.align	4


	//----- nvinfo : EIATTR_CUDA_API_VERSION
	.align		4
        /*0000*/ 	.byte	0x04, 0x37
        /*0002*/ 	.short	(.L_102 - .L_101)
.L_101:
        /*0004*/ 	.word	0x00000082


	//----- nvinfo : EIATTR_KPARAM_INFO
	.align		4
.L_102:
        /*0008*/ 	.byte	0x04, 0x17
        /*000a*/ 	.short	(.L_104 - .L_103)
.L_103:
        /*000c*/ 	.word	0x00000000
        /*0010*/ 	.short	0x0000
        /*0012*/ 	.short	0x0000
        /*0014*/ 	.byte	0x00, 0xf0, 0x61, 0x10


	//----- nvinfo : EIATTR_SPARSE_MMA_MASK
	.align		4
.L_104:
        /*0018*/ 	.byte	0x03, 0x50
        /*001a*/ 	.short	0x0000


	//----- nvinfo : EIATTR_MAXREG_COUNT
	.align		4
        /*001c*/ 	.byte	0x03, 0x1b
        /*001e*/ 	.short	0x00ff


	//----- nvinfo : EIATTR_MERCURY_ISA_VERSION
	.align		4
        /*0020*/ 	.byte	0x03, 0x5f
        /*0022*/ 	.short	0x0101


	//----- nvinfo : EIATTR_EXIT_INSTR_OFFSETS
	.align		4
        /*0024*/ 	.byte	0x04, 0x1c
        /*0026*/ 	.short	(.L_106 - .L_105)


	//   ....[0]....
.L_105:
        /*0028*/ 	.word	0x00000010


	//----- nvinfo : EIATTR_MAX_THREADS
	.align		4
.L_106:
        /*002c*/ 	.byte	0x04, 0x05
        /*002e*/ 	.short	(.L_108 - .L_107)
.L_107:
        /*0030*/ 	.word	0x00000080
        /*0034*/ 	.word	0x00000001
        /*0038*/ 	.word	0x00000001


	//----- nvinfo : EIATTR_CBANK_PARAM_SIZE
	.align		4
.L_108:
        /*003c*/ 	.byte	0x03, 0x19
        /*003e*/ 	.short	0x0418


	//----- nvinfo : EIATTR_PARAM_CBANK
	.align		4
        /*0040*/ 	.byte	0x04, 0x0a
        /*0042*/ 	.short	(.L_110 - .L_109)
	.align		4
.L_109:
        /*0044*/ 	.word	index@(.nv.constant0._ZN7cutlass13device_kernelIN5flash19enable_sm80_to_sm89INS1_16FlashAttnFwdSm80INS1_25CollectiveMainloopFwdSm80ILi4ELi1ELb0EN4cute5tupleIJNS5_1CILi128EEENS7_ILi48EEENS7_ILi96EEEEEELi96ENS_10bfloat16_tEfNS_4arch4Sm80ELb0ELb1ELb0ELb0ELb1ELb0ELb1ELb0EEENS1_21CollectiveEpilogueFwdINS6_IJS8_SA_S9_EEENS6_IJNS7_ILi1EEESI_SI_EEESC_SE_Li128ELb0ELb1ELb0ELb0EEENS1_19SingleTileSchedulerILb0ELb0ELb1ELi128EEEEEEEEEvNT_6ParamsE)
        /*0048*/ 	.short	0x0210
        /*004a*/ 	.short	0x0418


	//----- nvinfo : EIATTR_SW_WAR
	.align		4
.L_110:
        /*004c*/ 	.byte	0x04, 0x36
        /*004e*/ 	.short	(.L_112 - .L_111)
.L_111:
        /*0050*/ 	.word	0x00000008
.L_112:


//--------------------- .nv.info._ZN7cutlass13device_kernelIN5flash19enable_sm80_to_sm89INS1_16FlashAttnFwdSm80INS1_25CollectiveMainloopFwdSm80ILi4ELi1ELb0EN4cute5tupleIJNS5_1CILi128EEENS7_ILi48EEENS7_ILi96EEEEEELi96ENS_10bfloat16_tEfNS_4arch4Sm80ELb0ELb1ELb0ELb1ELb1ELb0ELb1ELb0EEENS1_21CollectiveEpilogueFwdINS6_IJS8_SA_S9_EEENS6_IJNS7_ILi1EEESI_SI_EEESC_SE_Li128ELb1ELb1ELb0ELb0EEENS1_19SingleTileSchedulerILb1ELb0ELb1ELi128EEEEEEEEEvNT_6ParamsE --------------------------
	.section	.nv.info._ZN7cutlass13device_kernelIN5flash19enable_sm80_to_sm89INS1_16FlashAttnFwdSm80INS1_25CollectiveMainloopFwdSm80ILi4ELi1ELb0EN4cute5tupleIJNS5_1CILi128EEENS7_ILi48EEENS7_ILi96EEEEEELi96ENS_10bfloat16_tEfNS_4arch4Sm80ELb0ELb1ELb0ELb1ELb1ELb0ELb1ELb0EEENS1_21CollectiveEpilogueFwdINS6_IJS8_SA_S9_EEENS6_IJNS7_ILi1EEESI_SI_EEESC_SE_Li128ELb1ELb1ELb0ELb0EEENS1_19SingleTileSchedulerILb1ELb0ELb1ELi128EEEEEEEEEvNT_6ParamsE,"",@"SHT_CUDA_INFO"
	.sectionflags	@""
	.align	4


	//----- nvinfo : EIATTR_CUDA_API_VERSION
	.align		4
        /*0000*/ 	.byte	0x04, 0x37
        /*0002*/ 	.short	(.L_114 - .L_113)
.L_113:
        /*0004*/ 	.word	0x00000082


	//----- nvinfo : EIATTR_KPARAM_INFO
	.align		4
.L_114:
        /*0008*/ 	.byte	0x04, 0x17
        /*000a*/ 	.short	(.L_116 - .L_115)
.L_115:
        /*000c*/ 	.word	0x00000000
        /*0010*/ 	.short	0x0000
        /*0012*/ 	.short	0x0000
        /*0014*/ 	.byte	0x00, 0xf0, 0x61, 0x10


	//----- nvinfo : EIATTR_SPARSE_MMA_MASK
	.align		4
.L_116:
        /*0018*/ 	.byte	0x03, 0x50
        /*001a*/ 	.short	0x0000


	//----- nvinfo : EIATTR_MAXREG_COUNT
	.align		4
        /*001c*/ 	.byte	0x03, 0x1b
        /*001e*/ 	.short	0x00ff


	//----- nvinfo : EIATTR_MERCURY_ISA_VERSION
	.align		4
        /*0020*/ 	.byte	0x03, 0x5f
        /*0022*/ 	.short	0x0101


	//----- nvinfo : EIATTR_EXIT_INSTR_OFFSETS
	.align		4
        /*0024*/ 	.byte	0x04, 0x1c
        /*0026*/ 	.short	(.L_118 - .L_117)


	//   ....[0]....
.L_117:
        /*0028*/ 	.word	0x00000010


	//----- nvinfo : EIATTR_MAX_THREADS
	.align		4
.L_118:
        /*002c*/ 	.byte	0x04, 0x05
        /*002e*/ 	.short	(.L_120 - .L_119)
.L_119:
        /*0030*/ 	.word	0x00000080
        /*0034*/ 	.word	0x00000001
        /*0038*/ 	.word	0x00000001


	//----- nvinfo : EIATTR_CBANK_PARAM_SIZE
	.align		4
.L_120:
        /*003c*/ 	.byte	0x03, 0x19
        /*003e*/ 	.short	0x0418


	//----- nvinfo : EIATTR_PARAM_CBANK
	.align		4
        /*0040*/ 	.byte	0x04, 0x0a
        /*0042*/ 	.short	(.L_122 - .L_121)
	.align		4
.L_121:
        /*0044*/ 	.word	index@(.nv.constant0._ZN7cutlass13device_kernelIN5flash19enable_sm80_to_sm89INS1_16FlashAttnFwdSm80INS1_25CollectiveMainloopFwdSm80ILi4ELi1ELb0EN4cute5tupleIJNS5_1CILi128EEENS7_ILi48EEENS7_ILi96EEEEEELi96ENS_10bfloat16_tEfNS_4arch4Sm80ELb0ELb1ELb0ELb1ELb1ELb0ELb1ELb0EEENS1_21CollectiveEpilogueFwdINS6_IJS8_SA_S9_EEENS6_IJNS7_ILi1EEESI_SI_EEESC_SE_Li128ELb1ELb1ELb0ELb0EEENS1_19SingleTileSchedulerILb1ELb0ELb1ELi128EEEEEEEEEvNT_6ParamsE)
        /*0048*/ 	.short	0x0210
        /*004a*/ 	.short	0x0418


	//----- nvinfo : EIATTR_SW_WAR
	.align		4
.L_122:
        /*004c*/ 	.byte	0x04, 0x36
        /*004e*/ 	.short	(.L_124 - .L_123)
.L_123:
        /*0050*/ 	.word	0x00000008
.L_124:


//--------------------- .nv.info._ZN7cutlass13device_kernelIN5flash19enable_sm80_to_sm89INS1_16FlashAttnFwdSm80INS1_25CollectiveMainloopFwdSm80ILi4ELi1ELb0EN4cute5tupleIJNS5_1CILi128EEENS7_ILi48EEENS7_ILi96EEEEEELi96ENS_10bfloat16_tEfNS_4arch4Sm80ELb0ELb1ELb0ELb1ELb1ELb1ELb1ELb0EEENS1_21CollectiveEpilogueFwdINS6_IJS8_SA_S9_EEENS6_IJNS7_ILi1EEESI_SI_EEESC_SE_Li128ELb1ELb1ELb0ELb0EEENS1_19SingleTileSchedulerILb1ELb0ELb1ELi128EEEEEEEEEvNT_6ParamsE --------------------------
	.section	.nv.info._ZN7cutlass13device_kernelIN5flash19enable_sm80_to_sm89INS1_16FlashAttnFwdSm80INS1_25CollectiveMainloopFwdSm80ILi4ELi1ELb0EN4cute5tupleIJNS5_1CILi128EEENS7_ILi48EEENS7_ILi96EEEEEELi96ENS_10bfloat16_tEfNS_4arch4Sm80ELb0ELb1ELb0ELb1ELb1ELb1ELb1ELb0EEENS1_21CollectiveEpilogueFwdINS6_IJS8_SA_S9_EEENS6_IJNS7_ILi1EEESI_SI_EEESC_SE_Li128ELb1ELb1ELb0ELb0EEENS1_19SingleTileSchedulerILb1ELb0ELb1ELi128EEEEEEEEEvNT_6ParamsE,"",@"SHT_CUDA_INFO"
	.sectionflags	@""
	.align	4


	//----- nvinfo : EIATTR_CUDA_API_VERSION
	.align		4
        /*0000*/ 	.byte	0x04, 0x37
        /*0002*/ 	.short	(.L_126 - .L_125)
.L_125:
        /*0004*/ 	.word	0x00000082


	//----- nvinfo : EIATTR_KPARAM_INFO
	.align		4
.L_126:
        /*0008*/ 	.byte	0x04, 0x17
        /*000a*/ 	.short	(.L_128 - .L_127)
.L_127:
        /*000c*/ 	.word	0x00000000
        /*0010*/ 	.short	0x0000
        /*0012*/ 	.short	0x0000
        /*0014*/ 	.byte	0x00, 0xf0, 0x61, 0x10


	//----- nvinfo : EIATTR_SPARSE_MMA_MASK
	.align		4
.L_128:
        /*0018*/ 	.byte	0x03, 0x50
        /*001a*/ 	.short	0x0000


	//----- nvinfo : EIATTR_MAXREG_COUNT
	.align		4
        /*001c*/ 	.byte	0x03, 0x1b
        /*001e*/ 	.short	0x00ff


	//----- nvinfo : EIATTR_MERCURY_ISA_VERSION
	.align		4
        /*0020*/ 	.byte	0x03, 0x5f
        /*0022*/ 	.short	0x0101


	//----- nvinfo : EIATTR_EXIT_INSTR_OFFSETS
	.align		4
        /*0024*/ 	.byte	0x04, 0x1c
        /*0026*/ 	.short	(.L_130 - .L_129)


	//   ....[0]....
.L_129:
        /*0028*/ 	.word	0x00000010


	//----- nvinfo : EIATTR_MAX_THREADS
	.align		4
.L_130:
        /*002c*/ 	.byte	0x04, 0x05
        /*002e*/ 	.short	(.L_132 - .L_131)
.L_131:
        /*0030*/ 	.word	0x00000080
        /*0034*/ 	.word	0x00000001
        /*0038*/ 	.word	0x00000001


	//----- nvinfo : EIATTR_CBANK_PARAM_SIZE
	.align		4
.L_132:
        /*003c*/ 	.byte	0x03, 0x19
        /*003e*/ 	.short	0x0418


	//----- nvinfo : EIATTR_PARAM_CBANK
	.align		4
        /*0040*/ 	.byte	0x04, 0x0a
        /*0042*/ 	.short	(.L_134 - .L_133)
	.align		4
.L_133:
        /*0044*/ 	.word	index@(.nv.constant0._ZN7cutlass13device_kernelIN5flash19enable_sm80_to_sm89INS1_16FlashAttnFwdSm80INS1_25CollectiveMainloopFwdSm80ILi4ELi1ELb0EN4cute5tupleIJNS5_1CILi128EEENS7_ILi48EEENS7_ILi96EEEEEELi96ENS_10bfloat16_tEfNS_4arch4Sm80ELb0ELb1ELb0ELb1ELb1ELb1ELb1ELb0EEENS1_21CollectiveEpilogueFwdINS6_IJS8_SA_S9_EEENS6_IJNS7_ILi1EEESI_SI_EEESC_SE_Li128ELb1ELb1ELb0ELb0EEENS1_19SingleTileSchedulerILb1ELb0ELb1ELi128EEEEEEEEEvNT_6ParamsE)
        /*0048*/ 	.short	0x0210
        /*004a*/ 	.short	0x0418


	//----- nvinfo : EIATTR_SW_WAR
	.align		4
.L_134:
        /*004c*/ 	.byte	0x04, 0x36
        /*004e*/ 	.short	(.L_136 - .L_135)
.L_135:
        /*0050*/ 	.word	0x00000008
.L_136:


//--------------------- .nv.info._ZN7cutlass13device_kernelIN5flash19enable_sm80_to_sm89INS1_16FlashAttnFwdSm80INS1_25CollectiveMainloopFwdSm80ILi4ELi1ELb0EN4cute5tupleIJNS5_1CILi128EEENS7_ILi64EEENS7_ILi96EEEEEELi96ENS_10bfloat16_tEfNS_4arch4Sm80ELb1ELb0ELb0ELb0ELb1ELb0ELb1ELb0EEENS1_21CollectiveEpilogueFwdINS6_IJS8_SA_S9_EEENS6_IJNS7_ILi1EEESI_SI_EEESC_SE_Li128ELb0ELb1ELb0ELb0EEENS1_30DynamicPersistentTileSchedulerILi128ELi128ELb0ELb1ELb0EEEEEEEEEvNT_6ParamsE --------------------------
	.section	.nv.info._ZN7cutlass13device_kernelIN5flash19enable_sm80_to_sm89INS1_16FlashAttnFwdSm80INS1_25CollectiveMainloopFwdSm80ILi4ELi1ELb0EN4cute5tupleIJNS5_1CILi128EEENS7_ILi64EEENS7_ILi96EEEEEELi96ENS_10bfloat16_tEfNS_4arch4Sm80ELb1ELb0ELb0ELb0ELb1ELb0ELb1ELb0EEENS1_21CollectiveEpilogueFwdINS6_IJS8_SA_S9_EEENS6_IJNS7_ILi1EEESI_SI_EEESC_SE_Li128ELb0ELb1ELb0ELb0EEENS1_30DynamicPersistentTileSchedulerILi128ELi128ELb0ELb1ELb0EEEEEEEEEvNT_6ParamsE,"",@"SHT_CUDA_INFO"
	.sectionflags	@""
	.align	4


	//----- nvinfo : EIATTR_CUDA_API_VERSION
	.align		4
        /*0000*/ 	.byte	0x04, 0x37
        /*0002*/ 	.short	(.L_138 - .L_137)
.L_137:
        /*0004*/ 	.word	0x00000082


	//----- nvinfo : EIATTR_KPARAM_INFO
	.align		4
.L_138:
        /*0008*/ 	.byte	0x04, 0x17
        /*000a*/ 	.short	(.L_140 - .L_139)
.L_139:
        /*000c*/ 	.word	0x00000000
        /*0010*/ 	.short	0x0000
        /*0012*/ 	.short	0x0000
        /*0014*/ 	.byte	0x00, 0xf0, 0xa1, 0x10


	//----- nvinfo : EIATTR_SPARSE_MMA_MASK
	.align		4
.L_140:
        /*0018*/ 	.byte	0x03, 0x50
        /*001a*/ 	.short	0x0000


	//----- nvinfo : EIATTR_MAXREG_COUNT
	.align		4
        /*001c*/ 	.byte	0x03, 0x1b
        /*001e*/ 	.short	0x00ff


	//----- nvinfo : EIATTR_MERCURY_ISA_VERSION
	.align		4
        /*0020*/ 	.byte	0x03, 0x5f
        /*0022*/ 	.short	0x0101


	//----- nvinfo : EIATTR_EXIT_INSTR_OFFSETS
	.align		4
        /*0024*/ 	.byte	0x04, 0x1c
        /*0026*/ 	.short	(.L_142 - .L_141)


	//   ....[0]....
.L_141:
        /*0028*/ 	.word	0x00000010


	//----- nvinfo : EIATTR_MAX_THREADS
	.align		4
.L_142:
        /*002c*/ 	.byte	0x04, 0x05
        /*002e*/ 	.short	(.L_144 - .L_143)
.L_143:
        /*0030*/ 	.word	0x00000080
        /*0034*/ 	.word	0x00000001
        /*0038*/ 	.word	0x00000001


	//----- nvinfo : EIATTR_CBANK_PARAM_SIZE
	.align		4
.L_144:
        /*003c*/ 	.byte	0x03, 0x19
        /*003e*/ 	.short	0x0428


	//----- nvinfo : EIATTR_PARAM_CBANK
	.align		4
        /*0040*/ 	.byte	0x04, 0x0a
        /*0042*/ 	.short	(.L_146 - .L_145)
	.align		4
.L_145:
        /*0044*/ 	.word	index@(.nv.constant0._ZN7cutlass13device_kernelIN5flash19enable_sm80_to_sm89INS1_16FlashAttnFwdSm80INS1_25CollectiveMainloopFwdSm80ILi4ELi1ELb0EN4cute5tupleIJNS5_1CILi128EEENS7_ILi64EEENS7_ILi96EEEEEELi96ENS_10bfloat16_tEfNS_4arch4Sm80ELb1ELb0ELb0ELb0ELb1ELb0ELb1ELb0EEENS1_21CollectiveEpilogueFwdINS6_IJS8_SA_S9_EEENS6_IJNS7_ILi1EEESI_SI_EEESC_SE_Li128ELb0ELb1ELb0ELb0EEENS1_30DynamicPersistentTileSchedulerILi128ELi128ELb0ELb1ELb0EEEEEEEEEvNT_6ParamsE)
        /*0048*/ 	.short	0x0210
        /*004a*/ 	.short	0x0428


	//----- nvinfo : EIATTR_SW_WAR
	.align		4
.L_146:
        /*004c*/ 	.byte	0x04, 0x36
        /*004e*/ 	.short	(.L_148 - .L_147)
.L_147:
        /*0050*/ 	.word	0x00000008
.L_148:


//--------------------- .nv.info._ZN7cutlass13device_kernelIN5flash19enable_sm80_to_sm89INS1_16FlashAttnFwdSm80INS1_25CollectiveMainloopFwdSm80ILi4ELi1ELb0EN4cute5tupleIJNS5_1CILi128EEENS7_ILi64EEENS7_ILi96EEEEEELi96ENS_10bfloat16_tEfNS_4arch4Sm80ELb1ELb0ELb0ELb1ELb1ELb0ELb1ELb0EEENS1_21CollectiveEpilogueFwdINS6_IJS8_SA_S9_EEENS6_IJNS7_ILi1EEESI_SI_EEESC_SE_Li128ELb1ELb1ELb0ELb0EEENS1_19SingleTileSchedulerILb1ELb0ELb1ELi128EEEEEEEEEvNT_6ParamsE --------------------------
	.section	.nv.info._ZN7cutlass13device_kernelIN5flash19enable_sm80_to_sm89INS1_16FlashAttnFwdSm80INS1_25CollectiveMainloopFwdSm80ILi4ELi1ELb0EN4cute5tupleIJNS5_1CILi128EEENS7_ILi64EEENS7_ILi96EEEEEELi96ENS_10bfloat16_tEfNS_4arch4Sm80ELb1ELb0ELb0ELb1ELb1ELb0ELb1ELb0EEENS1_21CollectiveEpilogueFwdINS6_IJS8_SA_S9_EEENS6_IJNS7_ILi1EEESI_SI_EEESC_SE_Li128ELb1ELb1ELb0ELb0EEENS1_19SingleTileSchedulerILb1ELb0ELb1ELi128EEEEEEEEEvNT_6ParamsE,"",@"SHT_CUDA_INFO"
	.sectionflags	@""
	.align	4


	//----- nvinfo : EIATTR_CUDA_API_VERSION
	.align		4
        /*0000*/ 	.byte	0x04, 0x37
        /*0002*/ 	.short	(.L_150 - .L_149)
.L_149:
        /*0004*/ 	.word	0x00000082


	//----- nvinfo : EIATTR_KPARAM_INFO
	.align		4
.L_150:
        /*0008*/ 	.byte	0x04, 0x17
        /*000a*/ 	.short	(.L_152 - .L_151)
.L_151:
        /*000c*/ 	.word	0x00000000
        /*0010*/ 	.short	0x0000
        /*0012*/ 	.short	0x0000
        /*0014*/ 	.byte	0x00, 0xf0, 0x61, 0x10


	//----- nvinfo : EIATTR_SPARSE_MMA_MASK
	.align		4
.L_152:
        /*0018*/ 	.byte	0x03, 0x50
        /*001a*/ 	.short	0x0000


	//----- nvinfo : EIATTR_MAXREG_COUNT
	.align		4
        /*001c*/ 	.byte	0x03, 0x1b
        /*001e*/ 	.short	0x00ff


	//----- nvinfo : EIATTR_MERCURY_ISA_VERSION
	.align		4
        /*0020*/ 	.byte	0x03, 0x5f
        /*0022*/ 	.short	0x0101


	//----- nvinfo : EIATTR_EXIT_INSTR_OFFSETS
	.align		4
        /*0024*/ 	.byte	0x04, 0x1c
        /*0026*/ 	.short	(.L_154 - .L_153)


	//   ....[0]....
.L_153:
        /*0028*/ 	.word	0x00000010


	//----- nvinfo : EIATTR_MAX_THREADS
	.align		4
.L_154:
        /*002c*/ 	.byte	0x04, 0x05
        /*002e*/ 	.short	(.L_156 - .L_155)
.L_155:
        /*0030*/ 	.word	0x00000080
        /*0034*/ 	.word	0x00000001
        /*0038*/ 	.word	0x00000001


	//----- nvinfo : EIATTR_CBANK_PARAM_SIZE
	.align		4
.L_156:
        /*003c*/ 	.byte	0x03, 0x19
        /*003e*/ 	.short	0x0418


	//----- nvinfo : EIATTR_PARAM_CBANK
	.align		4
        /*0040*/ 	.byte	0x04, 0x0a
        /*0042*/ 	.short	(.L_158 - .L_157)
	.align		4
.L_157:
        /*0044*/ 	.word	index@(.nv.constant0._ZN7cutlass13device_kernelIN5flash19enable_sm80_to_sm89INS1_16FlashAttnFwdSm80INS1_25CollectiveMainloopFwdSm80ILi4ELi1ELb0EN4cute5tupleIJNS5_1CILi128EEENS7_ILi64EEENS7_ILi96EEEEEELi96ENS_10bfloat16_tEfNS_4arch4Sm80ELb1ELb0ELb0ELb1ELb1ELb0ELb1ELb0EEENS1_21CollectiveEpilogueFwdINS6_IJS8_SA_S9_EEENS6_IJNS7_ILi1EEESI_SI_EEESC_SE_Li128ELb1ELb1ELb0ELb0EEENS1_19SingleTileSchedulerILb1ELb0ELb1ELi128EEEEEEEEEvNT_6ParamsE)
        /*0048*/ 	.short	0x0210
        /*004a*/ 	.short	0x0418


	//----- nvinfo : EIATTR_SW_WAR
	.align		4
.L_158:
        /*004c*/ 	.byte	0x04, 0x36
        /*004e*/ 	.short	(.L_160 - .L_159)
.L_159:
        /*0050*/ 	.word	0x00000008
.L_160:


//--------------------- .nv.info._ZN7cutlass13device_kernelIN5flash19enable_sm80_to_sm89INS1_16FlashAttnFwdSm80INS1_25CollectiveMainloopFwdSm80ILi4ELi1ELb0EN4cute5tupleIJNS5_1CILi128EEENS7_ILi64EEENS7_ILi96EEEEEELi96ENS_10bfloat16_tEfNS_4arch4Sm80ELb1ELb0ELb0ELb1ELb1ELb1ELb1ELb0EEENS1_21CollectiveEpilogueFwdINS6_IJS8_SA_S9_EEENS6_IJNS7_ILi1EEESI_SI_EEESC_SE_Li128ELb1ELb1ELb0ELb0EEENS1_19SingleTileSchedulerILb1ELb0ELb1ELi128EEEEEEEEEvNT_6ParamsE --------------------------
	.section	.nv.info._ZN7cutlass13device_kernelIN5flash19enable_sm80_to_sm89INS1_16FlashAttnFwdSm80INS1_25CollectiveMainloopFwdSm80ILi4ELi1ELb0EN4cute5tupleIJNS5_1CILi128EEENS7_ILi64EEENS7_ILi96EEEEEELi96ENS_10bfloat16_tEfNS_4arch4Sm80ELb1ELb0ELb0ELb1ELb1ELb1ELb1ELb0EEENS1_21CollectiveEpilogueFwdINS6_IJS8_SA_S9_EEENS6_IJNS7_ILi1EEESI_SI_EEESC_SE_Li128ELb1ELb1ELb0ELb0EEENS1_19SingleTileSchedulerILb1ELb0ELb1ELi128EEEEEEEEEvNT_6ParamsE,"",@"SHT_CUDA_INFO"
	.sectionflags	@""
	.align	4


	//----- nvinfo : EIATTR_CUDA_API_VERSION
	.align		4
        /*0000*/ 	.byte	0x04, 0x37
        /*0002*/ 	.short	(.L_162 - .L_161)
.L_161:
        /*0004*/ 	.word	0x00000082


	//----- nvinfo : EIATTR_KPARAM_INFO
	.align		4
.L_162:
        /*0008*/ 	.byte	0x04, 0x17
        /*000a*/ 	.short	(.L_164 - .L_163)
.L_163:
        /*000c*/ 	.word	0x00000000
        /*0010*/ 	.short	0x0000
        /*0012*/ 	.short	0x0000
        /*0014*/ 	.byte	0x00, 0xf0, 0x61, 0x10


	//----- nvinfo : EIATTR_SPARSE_MMA_MASK
	.align		4
.L_164:
        /*0018*/ 	.byte	0x03, 0x50
        /*001a*/ 	.short	0x0000


	//----- nvinfo : EIATTR_MAXREG_COUNT
	.align		4
        /*001c*/ 	.byte	0x03, 0x1b
        /*001e*/ 	.short	0x00ff


	//----- nvinfo : EIATTR_MERCURY_ISA_VERSION
	.align		4
        /*0020*/ 	.byte	0x03, 0x5f
        /*0022*/ 	.short	0x0101


	//----- nvinfo : EIATTR_EXIT_INSTR_OFFSETS
	.align		4
        /*0024*/ 	.byte	0x04, 0x1c
        /*0026*/ 	.short	(.L_166 - .L_165)


	//   ....[0]....
.L_165:
        /*0028*/ 	.word	0x00000010


	//----- nvinfo : EIATTR_MAX_THREADS
	.align		4
.L_166:
        /*002c*/ 	.byte	0x04, 0x05
        /*002e*/ 	.short	(.L_168 - .L_167)
.L_167:
        /*0030*/ 	.word	0x00000080
        /*0034*/ 	.word	0x00000001
        /*0038*/ 	.word	0x00000001


	//----- nvinfo : EIATTR_CBANK_PARAM_SIZE
	.align		4
.L_168:
        /*003c*/ 	.byte	0x03, 0x19
        /*003e*/ 	.short	0x0418


	//----- nvinfo : EIATTR_PARAM_CBANK
	.align		4
        /*0040*/ 	.byte	0x04, 0x0a
        /*0042*/ 	.short	(.L_170 - .L_169)
	.align		4
.L_169:
        /*0044*/ 	.word	index@(.nv.constant0._ZN7cutlass13device_kernelIN5flash19enable_sm80_to_sm89INS1_16FlashAttnFwdSm80INS1_25CollectiveMainloopFwdSm80ILi4ELi1ELb0EN4cute5tupleIJNS5_1CILi128EEENS7_ILi64EEENS7_ILi96EEEEEELi96ENS_10bfloat16_tEfNS_4arch4Sm80ELb1ELb0ELb0ELb1ELb1ELb1ELb1ELb0EEENS1_21CollectiveEpilogueFwdINS6_IJS8_SA_S9_EEENS6_IJNS7_ILi1EEESI_SI_EEESC_SE_Li128ELb1ELb1ELb0ELb0EEENS1_19SingleTileSchedulerILb1ELb0ELb1ELi128EEEEEEEEEvNT_6ParamsE)
        /*0048*/ 	.short	0x0210
        /*004a*/ 	.short	0x0418


	//----- nvinfo : EIATTR_SW_WAR
	.align		4
.L_170:
        /*004c*/ 	.byte	0x04, 0x36
        /*004e*/ 	.short	(.L_172 - .L_171)
.L_171:
        /*0050*/ 	.word	0x00000008
.L_172:


//--------------------- .nv.callgraph             --------------------------
	.section	.nv.callgraph,"",@"SHT_CUDA_CALLGRAPH"
	.align	4
	.sectionentsize	8
	.align		4
        /*0000*/ 	.word	0x00000000
	.align		4
        /*0004*/ 	.word	0xffffffff
	.align		4
        /*0008*/ 	.word	0x00000000
	.align		4
        /*000c*/ 	.word	0xfffffffe
	.align		4
        /*0010*/ 	.word	0x00000000
	.align		4
        /*0014*/ 	.word	0xfffffffd
	.align		4
        /*0018*/ 	.word	0x00000000
	.align		4
        /*001c*/ 	.word	0xfffffffc


//--------------------- .nv.constant4             --------------------------
	.section	.nv.constant4,"a",@progbits
	.align	8
	.align		8
.nv.constant4:
        /*0000*/ 	.dword	_ZN71_INTERNAL_5814cfec_35_flash_fwd_hdim96_bf16_paged_sm80_cu_ea41c527_39474cuda3std3__45__cpo5beginE
	.align		8
        /*0008*/ 	.dword	_ZN71_INTERNAL_5814cfec_35_flash_fwd_hdim96_bf16_paged_sm80_cu_ea41c527_39474cuda3std3__45__cpo3endE
	.align		8
        /*0010*/ 	.dword	_ZN71_INTERNAL_5814cfec_35_flash_fwd_hdim96_bf16_paged_sm80_cu_ea41c527_39474cuda3std3__45__cpo6cbeginE
	.align		8
        /*0018*/ 	.dword	_ZN71_INTERNAL_5814cfec_35_flash_fwd_hdim96_bf16_paged_sm80_cu_ea41c527_39474cuda3std3__45__cpo4cendE
	.align		8
        /*0020*/ 	.dword	_ZN71_INTERNAL_5814cfec_35_flash_fwd_hdim96_bf16_paged_sm80_cu_ea41c527_39474cuda3std3__473_GLOBAL__N__5814cfec_35_flash_fwd_hdim96_bf16_paged_sm80_cu_ea41c527_39476ignoreE
	.align		8
        /*0028*/ 	.dword	_ZN71_INTERNAL_5814cfec_35_flash_fwd_hdim96_bf16_paged_sm80_cu_ea41c527_39474cuda3std3__419piecewise_constructE
	.align		8
        /*0030*/ 	.dword	_ZN71_INTERNAL_5814cfec_35_flash_fwd_hdim96_bf16_paged_sm80_cu_ea41c527_39474cuda3std3__48in_placeE
	.align		8
        /*0038*/ 	.dword	_ZN71_INTERNAL_5814cfec_35_flash_fwd_hdim96_bf16_paged_sm80_cu_ea41c527_39474cuda3std6ranges3__45__cpo4swapE
	.align		8
        /*0040*/ 	.dword	_ZN71_INTERNAL_5814cfec_35_flash_fwd_hdim96_bf16_paged_sm80_cu_ea41c527_39474cuda3std6ranges3__45__cpo9iter_moveE
	.align		8
        /*0048*/ 	.dword	_ZN71_INTERNAL_5814cfec_35_flash_fwd_hdim96_bf16_paged_sm80_cu_ea41c527_39474cute7productE
	.align		8
        /*0050*/ 	.dword	_ZN71_INTERNAL_5814cfec_35_flash_fwd_hdim96_bf16_paged_sm80_cu_ea41c527_39474cute1_E


//--------------------- .text._ZN7cutlass13device_kernelIN5flash19enable_sm80_to_sm89INS1_16FlashAttnFwdSm80INS1_25CollectiveMainloopFwdSm80ILi4ELi1ELb0EN4cute5tupleIJNS5_1CILi128EEENS7_ILi64EEENS7_ILi96EEEEEELi96ENS_10bfloat16_tEfNS_4arch4Sm80ELb0ELb0ELb0ELb0ELb1ELb0ELb1ELb0EEENS1_21CollectiveEpilogueFwdINS6_IJS8_SA_S9_EEENS6_IJNS7_ILi1EEESI_SI_EEESC_SE_Li128ELb0ELb1ELb0ELb0EEENS1_19SingleTileSchedulerILb0ELb0ELb1ELi128EEEEEEEEEvNT_6ParamsE --------------------------
	.section	.text._ZN7cutlass13device_kernelIN5flash19enable_sm80_to_sm89INS1_16FlashAttnFwdSm80INS1_25CollectiveMainloopFwdSm80ILi4ELi1ELb0EN4cute5tupleIJNS5_1CILi128EEENS7_ILi64EEENS7_ILi96EEEEEELi96ENS_10bfloat16_tEfNS_4arch4Sm80ELb0ELb0ELb0ELb0ELb1ELb0ELb1ELb0EEENS1_21CollectiveEpilogueFwdINS6_IJS8_SA_S9_EEENS6_IJNS7_ILi1EEESI_SI_EEESC_SE_Li128ELb0ELb1ELb0ELb0EEENS1_19SingleTileSchedulerILb0ELb0ELb1ELi128EEEEEEEEEvNT_6ParamsE,"ax",@progbits
	.align	128
.text._ZN7cutlass13device_kernelIN5flash19enable_sm80_to_sm89INS1_16FlashAttnFwdSm80INS1_25CollectiveMainloopFwdSm80ILi4ELi1ELb0EN4cute5tupleIJNS5_1CILi128EEENS7_ILi64EEENS7_ILi96EEEEEELi96ENS_10bfloat16_tEfNS_4arch4Sm80ELb0ELb0ELb0ELb0ELb1ELb0ELb1ELb0EEENS1_21CollectiveEpilogueFwdINS6_IJS8_SA_S9_EEENS6_IJNS7_ILi1EEESI_SI_EEESC_SE_Li128ELb0ELb1ELb0ELb0EEENS1_19SingleTileSchedulerILb0ELb0ELb1ELi128EEEEEEEEEvNT_6ParamsE:
        .type           _ZN7cutlass13device_kernelIN5flash19enable_sm80_to_sm89INS1_16FlashAttnFwdSm80INS1_25CollectiveMainloopFwdSm80ILi4ELi1ELb0EN4cute5tupleIJNS5_1CILi128EEENS7_ILi64EEENS7_ILi96EEEEEELi96ENS_10bfloat16_tEfNS_4arch4Sm80ELb0ELb0ELb0ELb0ELb1ELb0ELb1ELb0EEENS1_21CollectiveEpilogueFwdINS6_IJS8_SA_S9_EEENS6_IJNS7_ILi1EEESI_SI_EEESC_SE_Li128ELb0ELb1ELb0ELb0EEENS1_19SingleTileSchedulerILb0ELb0ELb1ELi128EEEEEEEEEvNT_6ParamsE,@function
        .size           _ZN7cutlass13device_kernelIN5flash19enable_sm80_to_sm89INS1_16FlashAttnFwdSm80INS1_25CollectiveMainloopFwdSm80ILi4ELi1ELb0EN4cute5tupleIJNS5_1CILi128EEENS7_ILi64EEENS7_ILi96EEEEEELi96ENS_10bfloat16_tEfNS_4arch4Sm80ELb0ELb0ELb0ELb0ELb1ELb0ELb1ELb0EEENS1_21CollectiveEpilogueFwdINS6_IJS8_SA_S9_EEENS6_IJNS7_ILi1EEESI_SI_EEESC_SE_Li128ELb0ELb1ELb0ELb0EEENS1_19SingleTileSchedulerILb0ELb0ELb1ELi128EEEEEEEEEvNT_6ParamsE,(.L_x_9 - _ZN7cutlass13device_kernelIN5flash19enable_sm80_to_sm89INS1_16FlashAttnFwdSm80INS1_25CollectiveMainloopFwdSm80ILi4ELi1ELb0EN4cute5tupleIJNS5_1CILi128EEENS7_ILi64EEENS7_ILi96EEEEEELi96ENS_10bfloat16_tEfNS_4arch4Sm80ELb0ELb0ELb0ELb0ELb1ELb0ELb1ELb0EEENS1_21CollectiveEpilogueFwdINS6_IJS8_SA_S9_EEENS6_IJNS7_ILi1EEESI_SI_EEESC_SE_Li128ELb0ELb1ELb0ELb0EEENS1_19SingleTileSchedulerILb0ELb0ELb1ELi128EEEEEEEEEvNT_6ParamsE)
        .other          _ZN7cutlass13device_kernelIN5flash19enable_sm80_to_sm89INS1_16FlashAttnFwdSm80INS1_25CollectiveMainloopFwdSm80ILi4ELi1ELb0EN4cute5tupleIJNS5_1CILi128EEENS7_ILi64EEENS7_ILi96EEEEEELi96ENS_10bfloat16_tEfNS_4arch4Sm80ELb0ELb0ELb0ELb0ELb1ELb0ELb1ELb0EEENS1_21CollectiveEpilogueFwdINS6_IJS8_SA_S9_EEENS6_IJNS7_ILi1EEESI_SI_EEESC_SE_Li128ELb0ELb1ELb0ELb0EEENS1_19SingleTileSchedulerILb0ELb0ELb1ELi128EEEEEEEEEvNT_6ParamsE,@"STO_CUDA_ENTRY STV_DEFAULT"
_ZN7cutlass13device_kernelIN5flash19enable_sm80_to_sm89INS1_16FlashAttnFwdSm80INS1_25CollectiveMainloopFwdSm80ILi4ELi1ELb0EN4cute5tupleIJNS5_1CILi128EEENS7_ILi64EEENS7_ILi96EEEEEELi96ENS_10bfloat16_tEfNS_4arch4Sm80ELb0ELb0ELb0ELb0ELb1ELb0ELb1ELb0EEENS1_21CollectiveEpilogueFwdINS6_IJS8_SA_S9_EEENS6_IJNS7_ILi1EEESI_SI_EEESC_SE_Li128ELb0ELb1ELb0ELb0EEENS1_19SingleTileSchedulerILb0ELb0ELb1ELi128EEEEEEEEEvNT_6ParamsE:
[----:B------:R-:W-:Y:S01]  /*0000*/  LDC R1, c[0x0][0x28] ;  /* 0x00000a00ff017b82 */ /* 0x000fe20000000800 */
[----:B------:R-:W-:Y:S05]  /*0010*/  EXIT ;  /* 0x000000000000794d */ /* 0x000fea0003800000 */
.L_x_0:
[----:B------:R-:W-:-:S00]  /*0020*/  BRA `(.L_x_0) ;  /* 0xfffffffc00fc7947 */ /* 0x000fc0000383ffff */
[----:B------:R-:W-:-:S00]  /*0030*/  NOP ;  /* 0x0000000000007918 */ /* 0x000fc00000000000 */
        /* <DEDUP_REMOVED lines=12> */
.L_x_9:


//--------------------- .text._ZN7cutlass13device_kernelIN5flash19enable_sm80_to_sm89INS1_16FlashAttnFwdSm80INS1_25CollectiveMainloopFwdSm80ILi4ELi1ELb0EN4cute5tupleIJNS5_1CILi128EEENS7_ILi64EEENS7_ILi96EEEEEELi96ENS_10bfloat16_tEfNS_4arch4Sm80ELb0ELb0ELb0ELb1ELb1ELb0ELb1ELb0EEENS1_21CollectiveEpilogueFwdINS6_IJS8_SA_S9_EEENS6_IJNS7_ILi1EEESI_SI_EEESC_SE_Li128ELb1ELb1ELb0ELb0EEENS1_19SingleTileSchedulerILb1ELb0ELb1ELi128EEEEEEEEEvNT_6ParamsE --------------------------
	.section	.text._ZN7cutlass13device_kernelIN5flash19enable_sm80_to_sm89INS1_16FlashAttnFwdSm80INS1_25CollectiveMainloopFwdSm80ILi4ELi1ELb0EN4cute5tupleIJNS5_1CILi128EEENS7_ILi64EEENS7_ILi96EEEEEELi96ENS_10bfloat16_tEfNS_4arch4Sm80ELb0ELb0ELb0ELb1ELb1ELb0ELb1ELb0EEENS1_21CollectiveEpilogueFwdINS6_IJS8_SA_S9_EEENS6_IJNS7_ILi1EEESI_SI_EEESC_SE_Li128ELb1ELb1ELb0ELb0EEENS1_19SingleTileSchedulerILb1ELb0ELb1ELi128EEEEEEEEEvNT_6ParamsE,"ax",@progbits
	.align	128
.text._ZN7cutlass13device_kernelIN5flash19enable_sm80_to_sm89INS1_16FlashAttnFwdSm80INS1_25CollectiveMainloopFwdSm80ILi4ELi1ELb0EN4cute5tupleIJNS5_1CILi128EEENS7_ILi64EEENS7_ILi96EEEEEELi96ENS_10bfloat16_tEfNS_4arch4Sm80ELb0ELb0ELb0ELb1ELb1ELb0ELb1ELb0EEENS1_21CollectiveEpilogueFwdINS6_IJS8_SA_S9_EEENS6_IJNS7_ILi1EEESI_SI_EEESC_SE_Li128ELb1ELb1ELb0ELb0EEENS1_19SingleTileSchedulerILb1ELb0ELb1ELi128EEEEEEEEEvNT_6ParamsE:
        .type           _ZN7cutlass13device_kernelIN5flash19enable_sm80_to_sm89INS1_16FlashAttnFwdSm80INS1_25CollectiveMainloopFwdSm80ILi4ELi1ELb0EN4cute5tupleIJNS5_1CILi128EEENS7_ILi64EEENS7_ILi96EEEEEELi96ENS_10bfloat16_tEfNS_4arch4Sm80ELb0ELb0ELb0ELb1ELb1ELb0ELb1ELb0EEENS1_21CollectiveEpilogueFwdINS6_IJS8_SA_S9_EEENS6_IJNS7_ILi1EEESI_SI_EEESC_SE_Li128ELb1ELb1ELb0ELb0EEENS1_19SingleTileSchedulerILb1ELb0ELb1ELi128EEEEEEEEEvNT_6ParamsE,@function
        .size           _ZN7cutlass13device_kernelIN5flash19enable_sm80_to_sm89INS1_16FlashAttnFwdSm80INS1_25CollectiveMainloopFwdSm80ILi4ELi1ELb0EN4cute5tupleIJNS5_1CILi128EEENS7_ILi64EEENS7_ILi96EEEEEELi96ENS_10bfloat16_tEfNS_4arch4Sm80ELb0ELb0ELb0ELb1ELb1ELb0ELb1ELb0EEENS1_21CollectiveEpilogueFwdINS6_IJS8_SA_S9_EEENS6_IJNS7_ILi1EEESI_SI_EEESC_SE_Li128ELb1ELb1ELb0ELb0EEENS1_19SingleTileSchedulerILb1ELb0ELb1ELi128EEEEEEEEEvNT_6ParamsE,(.L_x_10 - _ZN7cutlass13device_kernelIN5flash19enable_sm80_to_sm89INS1_16FlashAttnFwdSm80INS1_25CollectiveMainloopFwdSm80ILi4ELi1ELb0EN4cute5tupleIJNS5_1CILi128EEENS7_ILi64EEENS7_ILi96EEEEEELi96ENS_10bfloat16_tEfNS_4arch4Sm80ELb0ELb0ELb0ELb1ELb1ELb0ELb1ELb0EEENS1_21CollectiveEpilogueFwdINS6_IJS8_SA_S9_EEENS6_IJNS7_ILi1EEESI_SI_EEESC_SE_Li128ELb1ELb1ELb0ELb0EEENS1_19SingleTileSchedulerILb1ELb0ELb1ELi128EEEEEEEEEvNT_6ParamsE)
        .other          _ZN7cutlass13device_kernelIN5flash19enable_sm80_to_sm89INS1_16FlashAttnFwdSm80INS1_25CollectiveMainloopFwdSm80ILi4ELi1ELb0EN4cute5tupleIJNS5_1CILi128EEENS7_ILi64EEENS7_ILi96EEEEEELi96ENS_10bfloat16_tEfNS_4arch4Sm80ELb0ELb0ELb0ELb1ELb1ELb0ELb1ELb0EEENS1_21CollectiveEpilogueFwdINS6_IJS8_SA_S9_EEENS6_IJNS7_ILi1EEESI_SI_EEESC_SE_Li128ELb1ELb1ELb0ELb0EEENS1_19SingleTileSchedulerILb1ELb0ELb1ELi128EEEEEEEEEvNT_6ParamsE,@"STO_CUDA_ENTRY STV_DEFAULT"
_ZN7cutlass13device_kernelIN5flash19enable_sm80_to_sm89INS1_16FlashAttnFwdSm80INS1_25CollectiveMainloopFwdSm80ILi4ELi1ELb0EN4cute5tupleIJNS5_1CILi128EEENS7_ILi64EEENS7_ILi96EEEEEELi96ENS_10bfloat16_tEfNS_4arch4Sm80ELb0ELb0ELb0ELb1ELb1ELb0ELb1ELb0EEENS1_21CollectiveEpilogueFwdINS6_IJS8_SA_S9_EEENS6_IJNS7_ILi1EEESI_SI_EEESC_SE_Li128ELb1ELb1ELb0ELb0EEENS1_19SingleTileSchedulerILb1ELb0ELb1ELi128EEEEEEEEEvNT_6ParamsE:
[----:B------:R-:W-:Y:S01]  /*0000*/  LDC R1, c[0x0][0x28] ;  /* 0x00000a00ff017b82 */ /* 0x000fe20000000800 */
[----:B------:R-:W-:Y:S05]  /*0010*/  EXIT ;  /* 0x000000000000794d */ /* 0x000fea0003800000 */
.L_x_1:
        /* <DEDUP_REMOVED lines=14> */
.L_x_10:


//--------------------- .text._ZN7cutlass13device_kernelIN5flash19enable_sm80_to_sm89INS1_16FlashAttnFwdSm80INS1_25CollectiveMainloopFwdSm80ILi4ELi1ELb0EN4cute5tupleIJNS5_1CILi128EEENS7_ILi64EEENS7_ILi96EEEEEELi96ENS_10bfloat16_tEfNS_4arch4Sm80ELb0ELb0ELb0ELb1ELb1ELb1ELb1ELb0EEENS1_21CollectiveEpilogueFwdINS6_IJS8_SA_S9_EEENS6_IJNS7_ILi1EEESI_SI_EEESC_SE_Li128ELb1ELb1ELb0ELb0EEENS1_19SingleTileSchedulerILb1ELb0ELb1ELi128EEEEEEEEEvNT_6ParamsE --------------------------
	.section	.text._ZN7cutlass13device_kernelIN5flash19enable_sm80_to_sm89INS1_16FlashAttnFwdSm80INS1_25CollectiveMainloopFwdSm80ILi4ELi1ELb0EN4cute5tupleIJNS5_1CILi128EEENS7_ILi64EEENS7_ILi96EEEEEELi96ENS_10bfloat16_tEfNS_4arch4Sm80ELb0ELb0ELb0ELb1ELb1ELb1ELb1ELb0EEENS1_21CollectiveEpilogueFwdINS6_IJS8_SA_S9_EEENS6_IJNS7_ILi1EEESI_SI_EEESC_SE_Li128ELb1ELb1ELb0ELb0EEENS1_19SingleTileSchedulerILb1ELb0ELb1ELi128EEEEEEEEEvNT_6ParamsE,"ax",@progbits
	.align	128
.text._ZN7cutlass13device_kernelIN5flash19enable_sm80_to_sm89INS1_16FlashAttnFwdSm80INS1_25CollectiveMainloopFwdSm80ILi4ELi1ELb0EN4cute5tupleIJNS5_1CILi128EEENS7_ILi64EEENS7_ILi96EEEEEELi96ENS_10bfloat16_tEfNS_4arch4Sm80ELb0ELb0ELb0ELb1ELb1ELb1ELb1ELb0EEENS1_21CollectiveEpilogueFwdINS6_IJS8_SA_S9_EEENS6_IJNS7_ILi1EEESI_SI_EEESC_SE_Li128ELb1ELb1ELb0ELb0EEENS1_19SingleTileSchedulerILb1ELb0ELb1ELi128EEEEEEEEEvNT_6ParamsE:
        .type           _ZN7cutlass13device_kernelIN5flash19enable_sm80_to_sm89INS1_16FlashAttnFwdSm80INS1_25CollectiveMainloopFwdSm80ILi4ELi1ELb0EN4cute5tupleIJNS5_1CILi128EEENS7_ILi64EEENS7_ILi96EEEEEELi96ENS_10bfloat16_tEfNS_4arch4Sm80ELb0ELb0ELb0ELb1ELb1ELb1ELb1ELb0EEENS1_21CollectiveEpilogueFwdINS6_IJS8_SA_S9_EEENS6_IJNS7_ILi1EEESI_SI_EEESC_SE_Li128ELb1ELb1ELb0ELb0EEENS1_19SingleTileSchedulerILb1ELb0ELb1ELi128EEEEEEEEEvNT_6ParamsE,@function
        .size           _ZN7cutlass13device_kernelIN5flash19enable_sm80_to_sm89INS1_16FlashAttnFwdSm80INS1_25CollectiveMainloopFwdSm80ILi4ELi1ELb0EN4cute5tupleIJNS5_1CILi128EEENS7_ILi64EEENS7_ILi96EEEEEELi96ENS_10bfloat16_tEfNS_4arch4Sm80ELb0ELb0ELb0ELb1ELb1ELb1ELb1ELb0EEENS1_21CollectiveEpilogueFwdINS6_IJS8_SA_S9_EEENS6_IJNS7_ILi1EEESI_SI_EEESC_SE_Li128ELb1ELb1ELb0ELb0EEENS1_19SingleTileSchedulerILb1ELb0ELb1ELi128EEEEEEEEEvNT_6ParamsE,(.L_x_11 - _ZN7cutlass13device_kernelIN5flash19enable_sm80_to_sm89INS1_16FlashAttnFwdSm80INS1_25CollectiveMainloopFwdSm80ILi4ELi1ELb0EN4cute5tupleIJNS5_1CILi128EEENS7_ILi64EEENS7_ILi96EEEEEELi96ENS_10bfloat16_tEfNS_4arch4Sm80ELb0ELb0ELb0ELb1ELb1ELb1ELb1ELb0EEENS1_21CollectiveEpilogueFwdINS6_IJS8_SA_S9_EEENS6_IJNS7_ILi1EEESI_SI_EEESC_SE_Li128ELb1ELb1ELb0ELb0EEENS1_19SingleTileSchedulerILb1ELb0ELb1ELi128EEEEEEEEEvNT_6ParamsE)
        .other          _ZN7cutlass13device_kernelIN5flash19enable_sm80_to_sm89INS1_16FlashAttnFwdSm80INS1_25CollectiveMainloopFwdSm80ILi4ELi1ELb0EN4cute5tupleIJNS5_1CILi128EEENS7_ILi64EEENS7_ILi96EEEEEELi96ENS_10bfloat16_tEfNS_4arch4Sm80ELb0ELb0ELb0ELb1ELb1ELb1ELb1ELb0EEENS1_21CollectiveEpilogueFwdINS6_IJS8_SA_S9_EEENS6_IJNS7_ILi1EEESI_SI_EEESC_SE_Li128ELb1ELb1ELb0ELb0EEENS1_19SingleTileSchedulerILb1ELb0ELb1ELi128EEEEEEEEEvNT_6ParamsE,@"STO_CUDA_ENTRY STV_DEFAULT"
_ZN7cutlass13device_kernelIN5flash19enable_sm80_to_sm89INS1_16FlashAttnFwdSm80INS1_25CollectiveMainloopFwdSm80ILi4ELi1ELb0EN4cute5tupleIJNS5_1CILi128EEENS7_ILi64EEENS7_ILi96EEEEEELi96ENS_10bfloat16_tEfNS_4arch4Sm80ELb0ELb0ELb0ELb1ELb1ELb1ELb1ELb0EEENS1_21CollectiveEpilogueFwdINS6_IJS8_SA_S9_EEENS6_IJNS7_ILi1EEESI_SI_EEESC_SE_Li128ELb1ELb1ELb0ELb0EEENS1_19SingleTileSchedulerILb1ELb0ELb1ELi128EEEEEEEEEvNT_6ParamsE:
[----:B------:R-:W-:Y:S01]  /*0000*/  LDC R1, c[0x0][0x28] ;  /* 0x00000a00ff017b82 */ /* 0x000fe20000000800 */
[----:B------:R-:W-:Y:S05]  /*0010*/  EXIT ;  /* 0x000000000000794d */ /* 0x000fea0003800000 */
.L_x_2:
        /* <DEDUP_REMOVED lines=14> */
.L_x_11:


//--------------------- .text._ZN7cutlass13device_kernelIN5flash19enable_sm80_to_sm89INS1_16FlashAttnFwdSm80INS1_25CollectiveMainloopFwdSm80ILi4ELi1ELb0EN4cute5tupleIJNS5_1CILi128EEENS7_ILi48EEENS7_ILi96EEEEEELi96ENS_10bfloat16_tEfNS_4arch4Sm80ELb0ELb1ELb0ELb0ELb1ELb0ELb1ELb0EEENS1_21CollectiveEpilogueFwdINS6_IJS8_SA_S9_EEENS6_IJNS7_ILi1EEESI_SI_EEESC_SE_Li128ELb0ELb1ELb0ELb0EEENS1_19SingleTileSchedulerILb0ELb0ELb1ELi128EEEEEEEEEvNT_6ParamsE --------------------------
	.section	.text._ZN7cutlass13device_kernelIN5flash19enable_sm80_to_sm89INS1_16FlashAttnFwdSm80INS1_25CollectiveMainloopFwdSm80ILi4ELi1ELb0EN4cute5tupleIJNS5_1CILi128EEENS7_ILi48EEENS7_ILi96EEEEEELi96ENS_10bfloat16_tEfNS_4arch4Sm80ELb0ELb1ELb0ELb0ELb1ELb0ELb1ELb0EEENS1_21CollectiveEpilogueFwdINS6_IJS8_SA_S9_EEENS6_IJNS7_ILi1EEESI_SI_EEESC_SE_Li128ELb0ELb1ELb0ELb0EEENS1_19SingleTileSchedulerILb0ELb0ELb1ELi128EEEEEEEEEvNT_6ParamsE,"ax",@progbits
	.align	128
.text._ZN7cutlass13device_kernelIN5flash19enable_sm80_to_sm89INS1_16FlashAttnFwdSm80INS1_25CollectiveMainloopFwdSm80ILi4ELi1ELb0EN4cute5tupleIJNS5_1CILi128EEENS7_ILi48EEENS7_ILi96EEEEEELi96ENS_10bfloat16_tEfNS_4arch4Sm80ELb0ELb1ELb0ELb0ELb1ELb0ELb1ELb0EEENS1_21CollectiveEpilogueFwdINS6_IJS8_SA_S9_EEENS6_IJNS7_ILi1EEESI_SI_EEESC_SE_Li128ELb0ELb1ELb0ELb0EEENS1_19SingleTileSchedulerILb0ELb0ELb1ELi128EEEEEEEEEvNT_6ParamsE:
        .type           _ZN7cutlass13device_kernelIN5flash19enable_sm80_to_sm89INS1_16FlashAttnFwdSm80INS1_25CollectiveMainloopFwdSm80ILi4ELi1ELb0EN4cute5tupleIJNS5_1CILi128EEENS7_ILi48EEENS7_ILi96EEEEEELi96ENS_10bfloat16_tEfNS_4arch4Sm80ELb0ELb1ELb0ELb0ELb1ELb0ELb1ELb0EEENS1_21CollectiveEpilogueFwdINS6_IJS8_SA_S9_EEENS6_IJNS7_ILi1EEESI_SI_EEESC_SE_Li128ELb0ELb1ELb0ELb0EEENS1_19SingleTileSchedulerILb0ELb0ELb1ELi128EEEEEEEEEvNT_6ParamsE,@function
        .size           _ZN7cutlass13device_kernelIN5flash19enable_sm80_to_sm89INS1_16FlashAttnFwdSm80INS1_25CollectiveMainloopFwdSm80ILi4ELi1ELb0EN4cute5tupleIJNS5_1CILi128EEENS7_ILi48EEENS7_ILi96EEEEEELi96ENS_10bfloat16_tEfNS_4arch4Sm80ELb0ELb1ELb0ELb0ELb1ELb0ELb1ELb0EEENS1_21CollectiveEpilogueFwdINS6_IJS8_SA_S9_EEENS6_IJNS7_ILi1EEESI_SI_EEESC_SE_Li128ELb0ELb1ELb0ELb0EEENS1_19SingleTileSchedulerILb0ELb0ELb1ELi128EEEEEEEEEvNT_6ParamsE,(.L_x_12 - _ZN7cutlass13device_kernelIN5flash19enable_sm80_to_sm89INS1_16FlashAttnFwdSm80INS1_25CollectiveMainloopFwdSm80ILi4ELi1ELb0EN4cute5tupleIJNS5_1CILi128EEENS7_ILi48EEENS7_ILi96EEEEEELi96ENS_10bfloat16_tEfNS_4arch4Sm80ELb0ELb1ELb0ELb0ELb1ELb0ELb1ELb0EEENS1_21CollectiveEpilogueFwdINS6_IJS8_SA_S9_EEENS6_IJNS7_ILi1EEESI_SI_EEESC_SE_Li128ELb0ELb1ELb0ELb0EEENS1_19SingleTileSchedulerILb0ELb0ELb1ELi128EEEEEEEEEvNT_6ParamsE)
        .other          _ZN7cutlass13device_kernelIN5flash19enable_sm80_to_sm89INS1_16FlashAttnFwdSm80INS1_25CollectiveMainloopFwdSm80ILi4ELi1ELb0EN4cute5tupleIJNS5_1CILi128EEENS7_ILi48EEENS7_ILi96EEEEEELi96ENS_10bfloat16_tEfNS_4arch4Sm80ELb0ELb1ELb0ELb0ELb1ELb0ELb1ELb0EEENS1_21CollectiveEpilogueFwdINS6_IJS8_SA_S9_EEENS6_IJNS7_ILi1EEESI_SI_EEESC_SE_Li128ELb0ELb1ELb0ELb0EEENS1_19SingleTileSchedulerILb0ELb0ELb1ELi128EEEEEEEEEvNT_6ParamsE,@"STO_CUDA_ENTRY STV_DEFAULT"
_ZN7cutlass13device_kernelIN5flash19enable_sm80_to_sm89INS1_16FlashAttnFwdSm80INS1_25CollectiveMainloopFwdSm80ILi4ELi1ELb0EN4cute5tupleIJNS5_1CILi128EEENS7_ILi48EEENS7_ILi96EEEEEELi96ENS_10bfloat16_tEfNS_4arch4Sm80ELb0ELb1ELb0ELb0ELb1ELb0ELb1ELb0EEENS1_21CollectiveEpilogueFwdINS6_IJS8_SA_S9_EEENS6_IJNS7_ILi1EEESI_SI_EEESC_SE_Li128ELb0ELb1ELb0ELb0EEENS1_19SingleTileSchedulerILb0ELb0ELb1ELi128EEEEEEEEEvNT_6ParamsE:
[----:B------:R-:W-:Y:S01]  /*0000*/  LDC R1, c[0x0][0x28] ;  /* 0x00000a00ff017b82 */ /* 0x000fe20000000800 */
[----:B------:R-:W-:Y:S05]  /*0010*/  EXIT ;  /* 0x000000000000794d */ /* 0x000fea0003800000 */
.L_x_3:
        /* <DEDUP_REMOVED lines=14> */
.L_x_12:


//--------------------- .text._ZN7cutlass13device_kernelIN5flash19enable_sm80_to_sm89INS1_16FlashAttnFwdSm80INS1_25CollectiveMainloopFwdSm80ILi4ELi1ELb0EN4cute5tupleIJNS5_1CILi128EEENS7_ILi48EEENS7_ILi96EEEEEELi96ENS_10bfloat16_tEfNS_4arch4Sm80ELb0ELb1ELb0ELb1ELb1ELb0ELb1ELb0EEENS1_21CollectiveEpilogueFwdINS6_IJS8_SA_S9_EEENS6_IJNS7_ILi1EEESI_SI_EEESC_SE_Li128ELb1ELb1ELb0ELb0EEENS1_19SingleTileSchedulerILb1ELb0ELb1ELi128EEEEEEEEEvNT_6ParamsE --------------------------
	.section	.text._ZN7cutlass13device_kernelIN5flash19enable_sm80_to_sm89INS1_16FlashAttnFwdSm80INS1_25CollectiveMainloopFwdSm80ILi4ELi1ELb0EN4cute5tupleIJNS5_1CILi128EEENS7_ILi48EEENS7_ILi96EEEEEELi96ENS_10bfloat16_tEfNS_4arch4Sm80ELb0ELb1ELb0ELb1ELb1ELb0ELb1ELb0EEENS1_21CollectiveEpilogueFwdINS6_IJS8_SA_S9_EEENS6_IJNS7_ILi1EEESI_SI_EEESC_SE_Li128ELb1ELb1ELb0ELb0EEENS1_19SingleTileSchedulerILb1ELb0ELb1ELi128EEEEEEEEEvNT_6ParamsE,"ax",@progbits
	.align	128
.text._ZN7cutlass13device_kernelIN5flash19enable_sm80_to_sm89INS1_16FlashAttnFwdSm80INS1_25CollectiveMainloopFwdSm80ILi4ELi1ELb0EN4cute5tupleIJNS5_1CILi128EEENS7_ILi48EEENS7_ILi96EEEEEELi96ENS_10bfloat16_tEfNS_4arch4Sm80ELb0ELb1ELb0ELb1ELb1ELb0ELb1ELb0EEENS1_21CollectiveEpilogueFwdINS6_IJS8_SA_S9_EEENS6_IJNS7_ILi1EEESI_SI_EEESC_SE_Li128ELb1ELb1ELb0ELb0EEENS1_19SingleTileSchedulerILb1ELb0ELb1ELi128EEEEEEEEEvNT_6ParamsE:
        .type           _ZN7cutlass13device_kernelIN5flash19enable_sm80_to_sm89INS1_16FlashAttnFwdSm80INS1_25CollectiveMainloopFwdSm80ILi4ELi1ELb0EN4cute5tupleIJNS5_1CILi128EEENS7_ILi48EEENS7_ILi96EEEEEELi96ENS_10bfloat16_tEfNS_4arch4Sm80ELb0ELb1ELb0ELb1ELb1ELb0ELb1ELb0EEENS1_21CollectiveEpilogueFwdINS6_IJS8_SA_S9_EEENS6_IJNS7_ILi1EEESI_SI_EEESC_SE_Li128ELb1ELb1ELb0ELb0EEENS1_19SingleTileSchedulerILb1ELb0ELb1ELi128EEEEEEEEEvNT_6ParamsE,@function
        .size           _ZN7cutlass13device_kernelIN5flash19enable_sm80_to_sm89INS1_16FlashAttnFwdSm80INS1_25CollectiveMainloopFwdSm80ILi4ELi1ELb0EN4cute5tupleIJNS5_1CILi128EEENS7_ILi48EEENS7_ILi96EEEEEELi96ENS_10bfloat16_tEfNS_4arch4Sm80ELb0ELb1ELb0ELb1ELb1ELb0ELb1ELb0EEENS1_21CollectiveEpilogueFwdINS6_IJS8_SA_S9_EEENS6_IJNS7_ILi1EEESI_SI_EEESC_SE_Li128ELb1ELb1ELb0ELb0EEENS1_19SingleTileSchedulerILb1ELb0ELb1ELi128EEEEEEEEEvNT_6ParamsE,(.L_x_13 - _ZN7cutlass13device_kernelIN5flash19enable_sm80_to_sm89INS1_16FlashAttnFwdSm80INS1_25CollectiveMainloopFwdSm80ILi4ELi1ELb0EN4cute5tupleIJNS5_1CILi128EEENS7_ILi48EEENS7_ILi96EEEEEELi96ENS_10bfloat16_tEfNS_4arch4Sm80ELb0ELb1ELb0ELb1ELb1ELb0ELb1ELb0EEENS1_21CollectiveEpilogueFwdINS6_IJS8_SA_S9_EEENS6_IJNS7_ILi1EEESI_SI_EEESC_SE_Li128ELb1ELb1ELb0ELb0EEENS1_19SingleTileSchedulerILb1ELb0ELb1ELi128EEEEEEEEEvNT_6ParamsE)
        .other          _ZN7cutlass13device_kernelIN5flash19enable_sm80_to_sm89INS1_16FlashAttnFwdSm80INS1_25CollectiveMainloopFwdSm80ILi4ELi1ELb0EN4cute5tupleIJNS5_1CILi128EEENS7_ILi48EEENS7_ILi96EEEEEELi96ENS_10bfloat16_tEfNS_4arch4Sm80ELb0ELb1ELb0ELb1ELb1ELb0ELb1ELb0EEENS1_21CollectiveEpilogueFwdINS6_IJS8_SA_S9_EEENS6_IJNS7_ILi1EEESI_SI_EEESC_SE_Li128ELb1ELb1ELb0ELb0EEENS1_19SingleTileSchedulerILb1ELb0ELb1ELi128EEEEEEEEEvNT_6ParamsE,@"STO_CUDA_ENTRY STV_DEFAULT"
_ZN7cutlass13device_kernelIN5flash19enable_sm80_to_sm89INS1_16FlashAttnFwdSm80INS1_25CollectiveMainloopFwdSm80ILi4ELi1ELb0EN4cute5tupleIJNS5_1CILi128EEENS7_ILi48EEENS7_ILi96EEEEEELi96ENS_10bfloat16_tEfNS_4arch4Sm80ELb0ELb1ELb0ELb1ELb1ELb0ELb1ELb0EEENS1_21CollectiveEpilogueFwdINS6_IJS8_SA_S9_EEENS6_IJNS7_ILi1EEESI_SI_EEESC_SE_Li128ELb1ELb1ELb0ELb0EEENS1_19SingleTileSchedulerILb1ELb0ELb1ELi128EEEEEEEEEvNT_6ParamsE:
[----:B------:R-:W-:Y:S01]  /*0000*/  LDC R1, c[0x0][0x28] ;  /* 0x00000a00ff017b82 */ /* 0x000fe20000000800 */
[----:B------:R-:W-:Y:S05]  /*0010*/  EXIT ;  /* 0x000000000000794d */ /* 0x000fea0003800000 */
.L_x_4:
        /* <DEDUP_REMOVED lines=14> */
.L_x_13:


//--------------------- .text._ZN7cutlass13device_kernelIN5flash19enable_sm80_to_sm89INS1_16FlashAttnFwdSm80INS1_25CollectiveMainloopFwdSm80ILi4ELi1ELb0EN4cute5tupleIJNS5_1CILi128EEENS7_ILi48EEENS7_ILi96EEEEEELi96ENS_10bfloat16_tEfNS_4arch4Sm80ELb0ELb1ELb0ELb1ELb1ELb1ELb1ELb0EEENS1_21CollectiveEpilogueFwdINS6_IJS8_SA_S9_EEENS6_IJNS7_ILi1EEESI_SI_EEESC_SE_Li128ELb1ELb1ELb0ELb0EEENS1_19SingleTileSchedulerILb1ELb0ELb1ELi128EEEEEEEEEvNT_6ParamsE --------------------------
	.section	.text._ZN7cutlass13device_kernelIN5flash19enable_sm80_to_sm89INS1_16FlashAttnFwdSm80INS1_25CollectiveMainloopFwdSm80ILi4ELi1ELb0EN4cute5tupleIJNS5_1CILi128EEENS7_ILi48EEENS7_ILi96EEEEEELi96ENS_10bfloat16_tEfNS_4arch4Sm80ELb0ELb1ELb0ELb1ELb1ELb1ELb1ELb0EEENS1_21CollectiveEpilogueFwdINS6_IJS8_SA_S9_EEENS6_IJNS7_ILi1EEESI_SI_EEESC_SE_Li128ELb1ELb1ELb0ELb0EEENS1_19SingleTileSchedulerILb1ELb0ELb1ELi128EEEEEEEEEvNT_6ParamsE,"ax",@progbits
	.align	128
.text._ZN7cutlass13device_kernelIN5flash19enable_sm80_to_sm89INS1_16FlashAttnFwdSm80INS1_25CollectiveMainloopFwdSm80ILi4ELi1ELb0EN4cute5tupleIJNS5_1CILi128EEENS7_ILi48EEENS7_ILi96EEEEEELi96ENS_10bfloat16_tEfNS_4arch4Sm80ELb0ELb1ELb0ELb1ELb1ELb1ELb1ELb0EEENS1_21CollectiveEpilogueFwdINS6_IJS8_SA_S9_EEENS6_IJNS7_ILi1EEESI_SI_EEESC_SE_Li128ELb1ELb1ELb0ELb0EEENS1_19SingleTileSchedulerILb1ELb0ELb1ELi128EEEEEEEEEvNT_6ParamsE:
        .type           _ZN7cutlass13device_kernelIN5flash19enable_sm80_to_sm89INS1_16FlashAttnFwdSm80INS1_25CollectiveMainloopFwdSm80ILi4ELi1ELb0EN4cute5tupleIJNS5_1CILi128EEENS7_ILi48EEENS7_ILi96EEEEEELi96ENS_10bfloat16_tEfNS_4arch4Sm80ELb0ELb1ELb0ELb1ELb1ELb1ELb1ELb0EEENS1_21CollectiveEpilogueFwdINS6_IJS8_SA_S9_EEENS6_IJNS7_ILi1EEESI_SI_EEESC_SE_Li128ELb1ELb1ELb0ELb0EEENS1_19SingleTileSchedulerILb1ELb0ELb1ELi128EEEEEEEEEvNT_6ParamsE,@function
        .size           _ZN7cutlass13device_kernelIN5flash19enable_sm80_to_sm89INS1_16FlashAttnFwdSm80INS1_25CollectiveMainloopFwdSm80ILi4ELi1ELb0EN4cute5tupleIJNS5_1CILi128EEENS7_ILi48EEENS7_ILi96EEEEEELi96ENS_10bfloat16_tEfNS_4arch4Sm80ELb0ELb1ELb0ELb1ELb1ELb1ELb1ELb0EEENS1_21CollectiveEpilogueFwdINS6_IJS8_SA_S9_EEENS6_IJNS7_ILi1EEESI_SI_EEESC_SE_Li128ELb1ELb1ELb0ELb0EEENS1_19SingleTileSchedulerILb1ELb0ELb1ELi128EEEEEEEEEvNT_6ParamsE,(.L_x_14 - _ZN7cutlass13device_kernelIN5flash19enable_sm80_to_sm89INS1_16FlashAttnFwdSm80INS1_25CollectiveMainloopFwdSm80ILi4ELi1ELb0EN4cute5tupleIJNS5_1CILi128EEENS7_ILi48EEENS7_ILi96EEEEEELi96ENS_10bfloat16_tEfNS_4arch4Sm80ELb0ELb1ELb0ELb1ELb1ELb1ELb1ELb0EEENS1_21CollectiveEpilogueFwdINS6_IJS8_SA_S9_EEENS6_IJNS7_ILi1EEESI_SI_EEESC_SE_Li128ELb1ELb1ELb0ELb0EEENS1_19SingleTileSchedulerILb1ELb0ELb1ELi128EEEEEEEEEvNT_6ParamsE)
        .other          _ZN7cutlass13device_kernelIN5flash19enable_sm80_to_sm89INS1_16FlashAttnFwdSm80INS1_25CollectiveMainloopFwdSm80ILi4ELi1ELb0EN4cute5tupleIJNS5_1CILi128EEENS7_ILi48EEENS7_ILi96EEEEEELi96ENS_10bfloat16_tEfNS_4arch4Sm80ELb0ELb1ELb0ELb1ELb1ELb1ELb1ELb0EEENS1_21CollectiveEpilogueFwdINS6_IJS8_SA_S9_EEENS6_IJNS7_ILi1EEESI_SI_EEESC_SE_Li128ELb1ELb1ELb0ELb0EEENS1_19SingleTileSchedulerILb1ELb0ELb1ELi128EEEEEEEEEvNT_6ParamsE,@"STO_CUDA_ENTRY STV_DEFAULT"
_ZN7cutlass13device_kernelIN5flash19enable_sm80_to_sm89INS1_16FlashAttnFwdSm80INS1_25CollectiveMainloopFwdSm80ILi4ELi1ELb0EN4cute5tupleIJNS5_1CILi128EEENS7_ILi48EEENS7_ILi96EEEEEELi96ENS_10bfloat16_tEfNS_4arch4Sm80ELb0ELb1ELb0ELb1ELb1ELb1ELb1ELb0EEENS1_21CollectiveEpilogueFwdINS6_IJS8_SA_S9_EEENS6_IJNS7_ILi1EEESI_SI_EEESC_SE_Li128ELb1ELb1ELb0ELb0EEENS1_19SingleTileSchedulerILb1ELb0ELb1ELi128EEEEEEEEEvNT_6ParamsE:
[----:B------:R-:W-:Y:S01]  /*0000*/  LDC R1, c[0x0][0x28] ;  /* 0x00000a00ff017b82 */ /* 0x000fe20000000800 */
[----:B------:R-:W-:Y:S05]  /*0010*/  EXIT ;  /* 0x000000000000794d */ /* 0x000fea0003800000 */
.L_x_5:
        /* <DEDUP_REMOVED lines=14> */
.L_x_14:


//--------------------- .text._ZN7cutlass13device_kernelIN5flash19enable_sm80_to_sm89INS1_16FlashAttnFwdSm80INS1_25CollectiveMainloopFwdSm80ILi4ELi1ELb0EN4cute5tupleIJNS5_1CILi128EEENS7_ILi64EEENS7_ILi96EEEEEELi96ENS_10bfloat16_tEfNS_4arch4Sm80ELb1ELb0ELb0ELb0ELb1ELb0ELb1ELb0EEENS1_21CollectiveEpilogueFwdINS6_IJS8_SA_S9_EEENS6_IJNS7_ILi1EEESI_SI_EEESC_SE_Li128ELb0ELb1ELb0ELb0EEENS1_30DynamicPersistentTileSchedulerILi128ELi128ELb0ELb1ELb0EEEEEEEEEvNT_6ParamsE --------------------------
	.section	.text._ZN7cutlass13device_kernelIN5flash19enable_sm80_to_sm89INS1_16FlashAttnFwdSm80INS1_25CollectiveMainloopFwdSm80ILi4ELi1ELb0EN4cute5tupleIJNS5_1CILi128EEENS7_ILi64EEENS7_ILi96EEEEEELi96ENS_10bfloat16_tEfNS_4arch4Sm80ELb1ELb0ELb0ELb0ELb1ELb0ELb1ELb0EEENS1_21CollectiveEpilogueFwdINS6_IJS8_SA_S9_EEENS6_IJNS7_ILi1EEESI_SI_EEESC_SE_Li128ELb0ELb1ELb0ELb0EEENS1_30DynamicPersistentTileSchedulerILi128ELi128ELb0ELb1ELb0EEEEEEEEEvNT_6ParamsE,"ax",@progbits
	.align	128
.text._ZN7cutlass13device_kernelIN5flash19enable_sm80_to_sm89INS1_16FlashAttnFwdSm80INS1_25CollectiveMainloopFwdSm80ILi4ELi1ELb0EN4cute5tupleIJNS5_1CILi128EEENS7_ILi64EEENS7_ILi96EEEEEELi96ENS_10bfloat16_tEfNS_4arch4Sm80ELb1ELb0ELb0ELb0ELb1ELb0ELb1ELb0EEENS1_21CollectiveEpilogueFwdINS6_IJS8_SA_S9_EEENS6_IJNS7_ILi1EEESI_SI_EEESC_SE_Li128ELb0ELb1ELb0ELb0EEENS1_30DynamicPersistentTileSchedulerILi128ELi128ELb0ELb1ELb0EEEEEEEEEvNT_6ParamsE:
        .type           _ZN7cutlass13device_kernelIN5flash19enable_sm80_to_sm89INS1_16FlashAttnFwdSm80INS1_25CollectiveMainloopFwdSm80ILi4ELi1ELb0EN4cute5tupleIJNS5_1CILi128EEENS7_ILi64EEENS7_ILi96EEEEEELi96ENS_10bfloat16_tEfNS_4arch4Sm80ELb1ELb0ELb0ELb0ELb1ELb0ELb1ELb0EEENS1_21CollectiveEpilogueFwdINS6_IJS8_SA_S9_EEENS6_IJNS7_ILi1EEESI_SI_EEESC_SE_Li128ELb0ELb1ELb0ELb0EEENS1_30DynamicPersistentTileSchedulerILi128ELi128ELb0ELb1ELb0EEEEEEEEEvNT_6ParamsE,@function
        .size           _ZN7cutlass13device_kernelIN5flash19enable_sm80_to_sm89INS1_16FlashAttnFwdSm80INS1_25CollectiveMainloopFwdSm80ILi4ELi1ELb0EN4cute5tupleIJNS5_1CILi128EEENS7_ILi64EEENS7_ILi96EEEEEELi96ENS_10bfloat16_tEfNS_4arch4Sm80ELb1ELb0ELb0ELb0ELb1ELb0ELb1ELb0EEENS1_21CollectiveEpilogueFwdINS6_IJS8_SA_S9_EEENS6_IJNS7_ILi1EEESI_SI_EEESC_SE_Li128ELb0ELb1ELb0ELb0EEENS1_30DynamicPersistentTileSchedulerILi128ELi128ELb0ELb1ELb0EEEEEEEEEvNT_6ParamsE,(.L_x_15 - _ZN7cutlass13device_kernelIN5flash19enable_sm80_to_sm89INS1_16FlashAttnFwdSm80INS1_25CollectiveMainloopFwdSm80ILi4ELi1ELb0EN4cute5tupleIJNS5_1CILi128EEENS7_ILi64EEENS7_ILi96EEEEEELi96ENS_10bfloat16_tEfNS_4arch4Sm80ELb1ELb0ELb0ELb0ELb1ELb0ELb1ELb0EEENS1_21CollectiveEpilogueFwdINS6_IJS8_SA_S9_EEENS6_IJNS7_ILi1EEESI_SI_EEESC_SE_Li128ELb0ELb1ELb0ELb0EEENS1_30DynamicPersistentTileSchedulerILi128ELi128ELb0ELb1ELb0EEEEEEEEEvNT_6ParamsE)
        .other          _ZN7cutlass13device_kernelIN5flash19enable_sm80_to_sm89INS1_16FlashAttnFwdSm80INS1_25CollectiveMainloopFwdSm80ILi4ELi1ELb0EN4cute5tupleIJNS5_1CILi128EEENS7_ILi64EEENS7_ILi96EEEEEELi96ENS_10bfloat16_tEfNS_4arch4Sm80ELb1ELb0ELb0ELb0ELb1ELb0ELb1ELb0EEENS1_21CollectiveEpilogueFwdINS6_IJS8_SA_S9_EEENS6_IJNS7_ILi1EEESI_SI_EEESC_SE_Li128ELb0ELb1ELb0ELb0EEENS1_30DynamicPersistentTileSchedulerILi128ELi128ELb0ELb1ELb0EEEEEEEEEvNT_6ParamsE,@"STO_CUDA_ENTRY STV_DEFAULT"
_ZN7cutlass13device_kernelIN5flash19enable_sm80_to_sm89INS1_16FlashAttnFwdSm80INS1_25CollectiveMainloopFwdSm80ILi4ELi1ELb0EN4cute5tupleIJNS5_1CILi128EEENS7_ILi64EEENS7_ILi96EEEEEELi96ENS_10bfloat16_tEfNS_4arch4Sm80ELb1ELb0ELb0ELb0ELb1ELb0ELb1ELb0EEENS1_21CollectiveEpilogueFwdINS6_IJS8_SA_S9_EEENS6_IJNS7_ILi1EEESI_SI_EEESC_SE_Li128ELb0ELb1ELb0ELb0EEENS1_30DynamicPersistentTileSchedulerILi128ELi128ELb0ELb1ELb0EEEEEEEEEvNT_6ParamsE:
[----:B------:R-:W-:Y:S01]  /*0000*/  LDC R1, c[0x0][0x28] ;  /* 0x00000a00ff017b82 */ /* 0x000fe20000000800 */
[----:B------:R-:W-:Y:S05]  /*0010*/  EXIT ;  /* 0x000000000000794d */ /* 0x000fea0003800000 */
.L_x_6:
        /* <DEDUP_REMOVED lines=14> */
.L_x_15:


//--------------------- .text._ZN7cutlass13device_kernelIN5flash19enable_sm80_to_sm89INS1_16FlashAttnFwdSm80INS1_25CollectiveMainloopFwdSm80ILi4ELi1ELb0EN4cute5tupleIJNS5_1CILi128EEENS7_ILi64EEENS7_ILi96EEEEEELi96ENS_10bfloat16_tEfNS_4arch4Sm80ELb1ELb0ELb0ELb1ELb1ELb0ELb1ELb0EEENS1_21CollectiveEpilogueFwdINS6_IJS8_SA_S9_EEENS6_IJNS7_ILi1EEESI_SI_EEESC_SE_Li128ELb1ELb1ELb0ELb0EEENS1_19SingleTileSchedulerILb1ELb0ELb1ELi128EEEEEEEEEvNT_6ParamsE --------------------------
	.section	.text._ZN7cutlass13device_kernelIN5flash19enable_sm80_to_sm89INS1_16FlashAttnFwdSm80INS1_25CollectiveMainloopFwdSm80ILi4ELi1ELb0EN4cute5tupleIJNS5_1CILi128EEENS7_ILi64EEENS7_ILi96EEEEEELi96ENS_10bfloat16_tEfNS_4arch4Sm80ELb1ELb0ELb0ELb1ELb1ELb0ELb1ELb0EEENS1_21CollectiveEpilogueFwdINS6_IJS8_SA_S9_EEENS6_IJNS7_ILi1EEESI_SI_EEESC_SE_Li128ELb1ELb1ELb0ELb0EEENS1_19SingleTileSchedulerILb1ELb0ELb1ELi128EEEEEEEEEvNT_6ParamsE,"ax",@progbits
	.align	128
.text._ZN7cutlass13device_kernelIN5flash19enable_sm80_to_sm89INS1_16FlashAttnFwdSm80INS1_25CollectiveMainloopFwdSm80ILi4ELi1ELb0EN4cute5tupleIJNS5_1CILi128EEENS7_ILi64EEENS7_ILi96EEEEEELi96ENS_10bfloat16_tEfNS_4arch4Sm80ELb1ELb0ELb0ELb1ELb1ELb0ELb1ELb0EEENS1_21CollectiveEpilogueFwdINS6_IJS8_SA_S9_EEENS6_IJNS7_ILi1EEESI_SI_EEESC_SE_Li128ELb1ELb1ELb0ELb0EEENS1_19SingleTileSchedulerILb1ELb0ELb1ELi128EEEEEEEEEvNT_6ParamsE:
        .type           _ZN7cutlass13device_kernelIN5flash19enable_sm80_to_sm89INS1_16FlashAttnFwdSm80INS1_25CollectiveMainloopFwdSm80ILi4ELi1ELb0EN4cute5tupleIJNS5_1CILi128EEENS7_ILi64EEENS7_ILi96EEEEEELi96ENS_10bfloat16_tEfNS_4arch4Sm80ELb1ELb0ELb0ELb1ELb1ELb0ELb1ELb0EEENS1_21CollectiveEpilogueFwdINS6_IJS8_SA_S9_EEENS6_IJNS7_ILi1EEESI_SI_EEESC_SE_Li128ELb1ELb1ELb0ELb0EEENS1_19SingleTileSchedulerILb1ELb0ELb1ELi128EEEEEEEEEvNT_6ParamsE,@function
        .size           _ZN7cutlass13device_kernelIN5flash19enable_sm80_to_sm89INS1_16FlashAttnFwdSm80INS1_25CollectiveMainloopFwdSm80ILi4ELi1ELb0EN4cute5tupleIJNS5_1CILi128EEENS7_ILi64EEENS7_ILi96EEEEEELi96ENS_10bfloat16_tEfNS_4arch4Sm80ELb1ELb0ELb0ELb1ELb1ELb0ELb1ELb0EEENS1_21CollectiveEpilogueFwdINS6_IJS8_SA_S9_EEENS6_IJNS7_ILi1EEESI_SI_EEESC_SE_Li128ELb1ELb1ELb0ELb0EEENS1_19SingleTileSchedulerILb1ELb0ELb1ELi128EEEEEEEEEvNT_6ParamsE,(.L_x_16 - _ZN7cutlass13device_kernelIN5flash19enable_sm80_to_sm89INS1_16FlashAttnFwdSm80INS1_25CollectiveMainloopFwdSm80ILi4ELi1ELb0EN4cute5tupleIJNS5_1CILi128EEENS7_ILi64EEENS7_ILi96EEEEEELi96ENS_10bfloat16_tEfNS_4arch4Sm80ELb1ELb0ELb0ELb1ELb1ELb0ELb1ELb0EEENS1_21CollectiveEpilogueFwdINS6_IJS8_SA_S9_EEENS6_IJNS7_ILi1EEESI_SI_EEESC_SE_Li128ELb1ELb1ELb0ELb0EEENS1_19SingleTileSchedulerILb1ELb0ELb1ELi128EEEEEEEEEvNT_6ParamsE)
        .other          _ZN7cutlass13device_kernelIN5flash19enable_sm80_to_sm89INS1_16FlashAttnFwdSm80INS1_25CollectiveMainloopFwdSm80ILi4ELi1ELb0EN4cute5tupleIJNS5_1CILi128EEENS7_ILi64EEENS7_ILi96EEEEEELi96ENS_10bfloat16_tEfNS_4arch4Sm80ELb1ELb0ELb0ELb1ELb1ELb0ELb1ELb0EEENS1_21CollectiveEpilogueFwdINS6_IJS8_SA_S9_EEENS6_IJNS7_ILi1EEESI_SI_EEESC_SE_Li128ELb1ELb1ELb0ELb0EEENS1_19SingleTileSchedulerILb1ELb0ELb1ELi128EEEEEEEEEvNT_6ParamsE,@"STO_CUDA_ENTRY STV_DEFAULT"
_ZN7cutlass13device_kernelIN5flash19enable_sm80_to_sm89INS1_16FlashAttnFwdSm80INS1_25CollectiveMainloopFwdSm80ILi4ELi1ELb0EN4cute5tupleIJNS5_1CILi128EEENS7_ILi64EEENS7_ILi96EEEEEELi96ENS_10bfloat16_tEfNS_4arch4Sm80ELb1ELb0ELb0ELb1ELb1ELb0ELb1ELb0EEENS1_21CollectiveEpilogueFwdINS6_IJS8_SA_S9_EEENS6_IJNS7_ILi1EEESI_SI_EEESC_SE_Li128ELb1ELb1ELb0ELb0EEENS1_19SingleTileSchedulerILb1ELb0ELb1ELi128EEEEEEEEEvNT_6ParamsE:
[----:B------:R-:W-:Y:S01]  /*0000*/  LDC R1, c[0x0][0x28] ;  /* 0x00000a00ff017b82 */ /* 0x000fe20000000800 */
[----:B------:R-:W-:Y:S05]  /*0010*/  EXIT ;  /* 0x000000000000794d */ /* 0x000fea0003800000 */
.L_x_7:
        /* <DEDUP_REMOVED lines=14> */
.L_x_16:


//--------------------- .text._ZN7cutlass13device_kernelIN5flash19enable_sm80_to_sm89INS1_16FlashAttnFwdSm80INS1_25CollectiveMainloopFwdSm80ILi4ELi1ELb0EN4cute5tupleIJNS5_1CILi128EEENS7_ILi64EEENS7_ILi96EEEEEELi96ENS_10bfloat16_tEfNS_4arch4Sm80ELb1ELb0ELb0ELb1ELb1ELb1ELb1ELb0EEENS1_21CollectiveEpilogueFwdINS6_IJS8_SA_S9_EEENS6_IJNS7_ILi1EEESI_SI_EEESC_SE_Li128ELb1ELb1ELb0ELb0EEENS1_19SingleTileSchedulerILb1ELb0ELb1ELi128EEEEEEEEEvNT_6ParamsE --------------------------
	.section	.text._ZN7cutlass13device_kernelIN5flash19enable_sm80_to_sm89INS1_16FlashAttnFwdSm80INS1_25CollectiveMainloopFwdSm80ILi4ELi1ELb0EN4cute5tupleIJNS5_1CILi128EEENS7_ILi64EEENS7_ILi96EEEEEELi96ENS_10bfloat16_tEfNS_4arch4Sm80ELb1ELb0ELb0ELb1ELb1ELb1ELb1ELb0EEENS1_21CollectiveEpilogueFwdINS6_IJS8_SA_S9_EEENS6_IJNS7_ILi1EEESI_SI_EEESC_SE_Li128ELb1ELb1ELb0ELb0EEENS1_19SingleTileSchedulerILb1ELb0ELb1ELi128EEEEEEEEEvNT_6ParamsE,"ax",@progbits
	.align	128
.text._ZN7cutlass13device_kernelIN5flash19enable_sm80_to_sm89INS1_16FlashAttnFwdSm80INS1_25CollectiveMainloopFwdSm80ILi4ELi1ELb0EN4cute5tupleIJNS5_1CILi128EEENS7_ILi64EEENS7_ILi96EEEEEELi96ENS_10bfloat16_tEfNS_4arch4Sm80ELb1ELb0ELb0ELb1ELb1ELb1ELb1ELb0EEENS1_21CollectiveEpilogueFwdINS6_IJS8_SA_S9_EEENS6_IJNS7_ILi1EEESI_SI_EEESC_SE_Li128ELb1ELb1ELb0ELb0EEENS1_19SingleTileSchedulerILb1ELb0ELb1ELi128EEEEEEEEEvNT_6ParamsE:
        .type           _ZN7cutlass13device_kernelIN5flash19enable_sm80_to_sm89INS1_16FlashAttnFwdSm80INS1_25CollectiveMainloopFwdSm80ILi4ELi1ELb0EN4cute5tupleIJNS5_1CILi128EEENS7_ILi64EEENS7_ILi96EEEEEELi96ENS_10bfloat16_tEfNS_4arch4Sm80ELb1ELb0ELb0ELb1ELb1ELb1ELb1ELb0EEENS1_21CollectiveEpilogueFwdINS6_IJS8_SA_S9_EEENS6_IJNS7_ILi1EEESI_SI_EEESC_SE_Li128ELb1ELb1ELb0ELb0EEENS1_19SingleTileSchedulerILb1ELb0ELb1ELi128EEEEEEEEEvNT_6ParamsE,@function
        .size           _ZN7cutlass13device_kernelIN5flash19enable_sm80_to_sm89INS1_16FlashAttnFwdSm80INS1_25CollectiveMainloopFwdSm80ILi4ELi1ELb0EN4cute5tupleIJNS5_1CILi128EEENS7_ILi64EEENS7_ILi96EEEEEELi96ENS_10bfloat16_tEfNS_4arch4Sm80ELb1ELb0ELb0ELb1ELb1ELb1ELb1ELb0EEENS1_21CollectiveEpilogueFwdINS6_IJS8_SA_S9_EEENS6_IJNS7_ILi1EEESI_SI_EEESC_SE_Li128ELb1ELb1ELb0ELb0EEENS1_19SingleTileSchedulerILb1ELb0ELb1ELi128EEEEEEEEEvNT_6ParamsE,(.L_x_17 - _ZN7cutlass13device_kernelIN5flash19enable_sm80_to_sm89INS1_16FlashAttnFwdSm80INS1_25CollectiveMainloopFwdSm80ILi4ELi1ELb0EN4cute5tupleIJNS5_1CILi128EEENS7_ILi64EEENS7_ILi96EEEEEELi96ENS_10bfloat16_tEfNS_4arch4Sm80ELb1ELb0ELb0ELb1ELb1ELb1ELb1ELb0EEENS1_21CollectiveEpilogueFwdINS6_IJS8_SA_S9_EEENS6_IJNS7_ILi1EEESI_SI_EEESC_SE_Li128ELb1ELb1ELb0ELb0EEENS1_19SingleTileSchedulerILb1ELb0ELb1ELi128EEEEEEEEEvNT_6ParamsE)
        .other          _ZN7cutlass13device_kernelIN5flash19enable_sm80_to_sm89INS1_16FlashAttnFwdSm80INS1_25CollectiveMainloopFwdSm80ILi4ELi1ELb0EN4cute5tupleIJNS5_1CILi128EEENS7_ILi64EEENS7_ILi96EEEEEELi96ENS_10bfloat16_tEfNS_4arch4Sm80ELb1ELb0ELb0ELb1ELb1ELb1ELb1ELb0EEENS1_21CollectiveEpilogueFwdINS6_IJS8_SA_S9_EEENS6_IJNS7_ILi1EEESI_SI_EEESC_SE_Li128ELb1ELb1ELb0ELb0EEENS1_19SingleTileSchedulerILb1ELb0ELb1ELi128EEEEEEEEEvNT_6ParamsE,@"STO_CUDA_ENTRY STV_DEFAULT"
_ZN7cutlass13device_kernelIN5flash19enable_sm80_to_sm89INS1_16FlashAttnFwdSm80INS1_25CollectiveMainloopFwdSm80ILi4ELi1ELb0EN4cute5tupleIJNS5_1CILi128EEENS7_ILi64EEENS7_ILi96EEEEEELi96ENS_10bfloat16_tEfNS_4arch4Sm80ELb1ELb0ELb0ELb1ELb1ELb1ELb1ELb0EEENS1_21CollectiveEpilogueFwdINS6_IJS8_SA_S9_EEENS6_IJNS7_ILi1EEESI_SI_EEESC_SE_Li128ELb1ELb1ELb0ELb0EEENS1_19SingleTileSchedulerILb1ELb0ELb1ELi128EEEEEEEEEvNT_6ParamsE:
[----:B------:R-:W-:Y:S01]  /*0000*/  LDC R1, c[0x0][0x28] ;  /* 0x00000a00ff017b82 */ /* 0x000fe20000000800 */
[----:B------:R-:W-:Y:S05]  /*0010*/  EXIT ;  /* 0x000000000000794d */ /* 0x000fea0003800000 */
.L_x_8:
        /* <DEDUP_REMOVED lines=14> */
.L_x_17:


//--------------------- .nv.shared.reserved.0     --------------------------
	.section	.nv.shared.reserved.0,"aw",@nobits
	.weak		__nv_reservedSMEM_offset_0_alias
	.size		__nv_reservedSMEM_offset_0_alias, 0, 0
	.other		__nv_reservedSMEM_offset_0_alias,@"STO_CUDA_RESERVED_SHARED STV_DEFAULT"
__nv_reservedSMEM_offset_0_alias:
	.zero		0


//--------------------- .nv.global                --------------------------
	.section	.nv.global,"aw",@nobits
.nv.global:
	.type		_ZN71_INTERNAL_5814cfec_35_flash_fwd_hdim96_bf16_paged_sm80_cu_ea41c527_39474cute1_E,@object
	.size		_ZN71_INTERNAL_5814cfec_35_flash_fwd_hdim96_bf16_paged_sm80_cu_ea41c527_39474cute1_E,(_ZN71_INTERNAL_5814cfec_35_flash_fwd_hdim96_bf16_paged_sm80_cu_ea41c527_39474cuda3std3__45__cpo6cbeginE - _ZN71_INTERNAL_5814cfec_35_flash_fwd_hdim96_bf16_paged_sm80_cu_ea41c527_39474cute1_E)
_ZN71_INTERNAL_5814cfec_35_flash_fwd_hdim96_bf16_paged_sm80_cu_ea41c527_39474cute1_E:
	.zero		1
	.type		_ZN71_INTERNAL_5814cfec_35_flash_fwd_hdim96_bf16_paged_sm80_cu_ea41c527_39474cuda3std3__45__cpo6cbeginE,@object
	.size		_ZN71_INTERNAL_5814cfec_35_flash_fwd_hdim96_bf16_paged_sm80_cu_ea41c527_39474cuda3std3__45__cpo6cbeginE,(_ZN71_INTERNAL_5814cfec_35_flash_fwd_hdim96_bf16_paged_sm80_cu_ea41c527_39474cuda3std3__48in_placeE - _ZN71_INTERNAL_5814cfec_35_flash_fwd_hdim96_bf16_paged_sm80_cu_ea41c527_39474cuda3std3__45__cpo6cbeginE)
_ZN71_INTERNAL_5814cfec_35_flash_fwd_hdim96_bf16_paged_sm80_cu_ea41c527_39474cuda3std3__45__cpo6cbeginE:
	.zero		1
	.type		_ZN71_INTERNAL_5814cfec_35_flash_fwd_hdim96_bf16_paged_sm80_cu_ea41c527_39474cuda3std3__48in_placeE,@object
	.size		_ZN71_INTERNAL_5814cfec_35_flash_fwd_hdim96_bf16_paged_sm80_cu_ea41c527_39474cuda3std3__48in_placeE,(_ZN71_INTERNAL_5814cfec_35_flash_fwd_hdim96_bf16_paged_sm80_cu_ea41c527_39474cuda3std6ranges3__45__cpo9iter_moveE - _ZN71_INTERNAL_5814cfec_35_flash_fwd_hdim96_bf16_paged_sm80_cu_ea41c527_39474cuda3std3__48in_placeE)
_ZN71_INTERNAL_5814cfec_35_flash_fwd_hdim96_bf16_paged_sm80_cu_ea41c527_39474cuda3std3__48in_placeE:
	.zero		1
	.type		_ZN71_INTERNAL_5814cfec_35_flash_fwd_hdim96_bf16_paged_sm80_cu_ea41c527_39474cuda3std6ranges3__45__cpo9iter_moveE,@object
	.size		_ZN71_INTERNAL_5814cfec_35_flash_fwd_hdim96_bf16_paged_sm80_cu_ea41c527_39474cuda3std6ranges3__45__cpo9iter_moveE,(_ZN71_INTERNAL_5814cfec_35_flash_fwd_hdim96_bf16_paged_sm80_cu_ea41c527_39474cuda3std3__45__cpo5beginE - _ZN71_INTERNAL_5814cfec_35_flash_fwd_hdim96_bf16_paged_sm80_cu_ea41c527_39474cuda3std6ranges3__45__cpo9iter_moveE)
_ZN71_INTERNAL_5814cfec_35_flash_fwd_hdim96_bf16_paged_sm80_cu_ea41c527_39474cuda3std6ranges3__45__cpo9iter_moveE:
	.zero		1
	.type		_ZN71_INTERNAL_5814cfec_35_flash_fwd_hdim96_bf16_paged_sm80_cu_ea41c527_39474cuda3std3__45__cpo5beginE,@object
	.size		_ZN71_INTERNAL_5814cfec_35_flash_fwd_hdim96_bf16_paged_sm80_cu_ea41c527_39474cuda3std3__45__cpo5beginE,(_ZN71_INTERNAL_5814cfec_35_flash_fwd_hdim96_bf16_paged_sm80_cu_ea41c527_39474cuda3std3__473_GLOBAL__N__5814cfec_35_flash_fwd_hdim96_bf16_paged_sm80_cu_ea41c527_39476ignoreE - _ZN71_INTERNAL_5814cfec_35_flash_fwd_hdim96_bf16_paged_sm80_cu_ea41c527_39474cuda3std3__45__cpo5beginE)
_ZN71_INTERNAL_5814cfec_35_flash_fwd_hdim96_bf16_paged_sm80_cu_ea41c527_39474cuda3std3__45__cpo5beginE:
	.zero		1
	.type		_ZN71_INTERNAL_5814cfec_35_flash_fwd_hdim96_bf16_paged_sm80_cu_ea41c527_39474cuda3std3__473_GLOBAL__N__5814cfec_35_flash_fwd_hdim96_bf16_paged_sm80_cu_ea41c527_39476ignoreE,@object
	.size		_ZN71_INTERNAL_5814cfec_35_flash_fwd_hdim96_bf16_paged_sm80_cu_ea41c527_39474cuda3std3__473_GLOBAL__N__5814cfec_35_flash_fwd_hdim96_bf16_paged_sm80_cu_ea41c527_39476ignoreE,(_ZN71_INTERNAL_5814cfec_35_flash_fwd_hdim96_bf16_paged_sm80_cu_ea41c527_39474cute7productE - _ZN71_INTERNAL_5814cfec_35_flash_fwd_hdim96_bf16_paged_sm80_cu_ea41c527_39474cuda3std3__473_GLOBAL__N__5814cfec_35_flash_fwd_hdim96_bf16_paged_sm80_cu_ea41c527_39476ignoreE)
_ZN71_INTERNAL_5814cfec_35_flash_fwd_hdim96_bf16_paged_sm80_cu_ea41c527_39474cuda3std3__473_GLOBAL__N__5814cfec_35_flash_fwd_hdim96_bf16_paged_sm80_cu_ea41c527_39476ignoreE:
	.zero		1
	.type		_ZN71_INTERNAL_5814cfec_35_flash_fwd_hdim96_bf16_paged_sm80_cu_ea41c527_39474cute7productE,@object
	.size		_ZN71_INTERNAL_5814cfec_35_flash_fwd_hdim96_bf16_paged_sm80_cu_ea41c527_39474cute7productE,(_ZN71_INTERNAL_5814cfec_35_flash_fwd_hdim96_bf16_paged_sm80_cu_ea41c527_39474cuda3std3__45__cpo3endE - _ZN71_INTERNAL_5814cfec_35_flash_fwd_hdim96_bf16_paged_sm80_cu_ea41c527_39474cute7productE)
_ZN71_INTERNAL_5814cfec_35_flash_fwd_hdim96_bf16_paged_sm80_cu_ea41c527_39474cute7productE:
	.zero		1
	.type		_ZN71_INTERNAL_5814cfec_35_flash_fwd_hdim96_bf16_paged_sm80_cu_ea41c527_39474cuda3std3__45__cpo3endE,@object
	.size		_ZN71_INTERNAL_5814cfec_35_flash_fwd_hdim96_bf16_paged_sm80_cu_ea41c527_39474cuda3std3__45__cpo3endE,(_ZN71_INTERNAL_5814cfec_35_flash_fwd_hdim96_bf16_paged_sm80_cu_ea41c527_39474cuda3std3__419piecewise_constructE - _ZN71_INTERNAL_5814cfec_35_flash_fwd_hdim96_bf16_paged_sm80_cu_ea41c527_39474cuda3std3__45__cpo3endE)
_ZN71_INTERNAL_5814cfec_35_flash_fwd_hdim96_bf16_paged_sm80_cu_ea41c527_39474cuda3std3__45__cpo3endE:
	.zero		1
	.type		_ZN71_INTERNAL_5814cfec_35_flash_fwd_hdim96_bf16_paged_sm80_cu_ea41c527_39474cuda3std3__419piecewise_constructE,@object
	.size		_ZN71_INTERNAL_5814cfec_35_flash_fwd_hdim96_bf16_paged_sm80_cu_ea41c527_39474cuda3std3__419piecewise_constructE,(_ZN71_INTERNAL_5814cfec_35_flash_fwd_hdim96_bf16_paged_sm80_cu_ea41c527_39474cuda3std3__45__cpo4cendE - _ZN71_INTERNAL_5814cfec_35_flash_fwd_hdim96_bf16_paged_sm80_cu_ea41c527_39474cuda3std3__419piecewise_constructE)
_ZN71_INTERNAL_5814cfec_35_flash_fwd_hdim96_bf16_paged_sm80_cu_ea41c527_39474cuda3std3__419piecewise_constructE:
	.zero		1
	.type		_ZN71_INTERNAL_5814cfec_35_flash_fwd_hdim96_bf16_paged_sm80_cu_ea41c527_39474cuda3std3__45__cpo4cendE,@object
	.size		_ZN71_INTERNAL_5814cfec_35_flash_fwd_hdim96_bf16_paged_sm80_cu_ea41c527_39474cuda3std3__45__cpo4cendE,(_ZN71_INTERNAL_5814cfec_35_flash_fwd_hdim96_bf16_paged_sm80_cu_ea41c527_39474cuda3std6ranges3__45__cpo4swapE - _ZN71_INTERNAL_5814cfec_35_flash_fwd_hdim96_bf16_paged_sm80_cu_ea41c527_39474cuda3std3__45__cpo4cendE)
_ZN71_INTERNAL_5814cfec_35_flash_fwd_hdim96_bf16_paged_sm80_cu_ea41c527_39474cuda3std3__45__cpo4cendE:
	.zero		1
	.type		_ZN71_INTERNAL_5814cfec_35_flash_fwd_hdim96_bf16_paged_sm80_cu_ea41c527_39474cuda3std6ranges3__45__cpo4swapE,@object
	.size		_ZN71_INTERNAL_5814cfec_35_flash_fwd_hdim96_bf16_paged_sm80_cu_ea41c527_39474cuda3std6ranges3__45__cpo4swapE,(.L_7 - _ZN71_INTERNAL_5814cfec_35_flash_fwd_hdim96_bf16_paged_sm80_cu_ea41c527_39474cuda3std6ranges3__45__cpo4swapE)
_ZN71_INTERNAL_5814cfec_35_flash_fwd_hdim96_bf16_paged_sm80_cu_ea41c527_39474cuda3std6ranges3__45__cpo4swapE:
	.zero		1
.L_7:


//--------------------- .nv.constant0._ZN7cutlass13device_kernelIN5flash19enable_sm80_to_sm89INS1_16FlashAttnFwdSm80INS1_25CollectiveMainloopFwdSm80ILi4ELi1ELb0EN4cute5tupleIJNS5_1CILi128EEENS7_ILi64EEENS7_ILi96EEEEEELi96ENS_10bfloat16_tEfNS_4arch4Sm80ELb0ELb0ELb0ELb0ELb1ELb0ELb1ELb0EEENS1_21CollectiveEpilogueFwdINS6_IJS8_SA_S9_EEENS6_IJNS7_ILi1EEESI_SI_EEESC_SE_Li128ELb0ELb1ELb0ELb0EEENS1_19SingleTileSchedulerILb0ELb0ELb1ELi128EEEEEEEEEvNT_6ParamsE --------------------------
	.section	.nv.constant0._ZN7cutlass13device_kernelIN5flash19enable_sm80_to_sm89INS1_16FlashAttnFwdSm80INS1_25CollectiveMainloopFwdSm80ILi4ELi1ELb0EN4cute5tupleIJNS5_1CILi128EEENS7_ILi64EEENS7_ILi96EEEEEELi96ENS_10bfloat16_tEfNS_4arch4Sm80ELb0ELb0ELb0ELb0ELb1ELb0ELb1ELb0EEENS1_21CollectiveEpilogueFwdINS6_IJS8_SA_S9_EEENS6_IJNS7_ILi1EEESI_SI_EEESC_SE_Li128ELb0ELb1ELb0ELb0EEENS1_19SingleTileSchedulerILb0ELb0ELb1ELi128EEEEEEEEEvNT_6ParamsE,"a",@progbits
	.sectionflags	@""
	.align	4
.nv.constant0._ZN7cutlass13device_kernelIN5flash19enable_sm80_to_sm89INS1_16FlashAttnFwdSm80INS1_25CollectiveMainloopFwdSm80ILi4ELi1ELb0EN4cute5tupleIJNS5_1CILi128EEENS7_ILi64EEENS7_ILi96EEEEEELi96ENS_10bfloat16_tEfNS_4arch4Sm80ELb0ELb0ELb0ELb0ELb1ELb0ELb1ELb0EEENS1_21CollectiveEpilogueFwdINS6_IJS8_SA_S9_EEENS6_IJNS7_ILi1EEESI_SI_EEESC_SE_Li128ELb0ELb1ELb0ELb0EEENS1_19SingleTileSchedulerILb0ELb0ELb1ELi128EEEEEEEEEvNT_6ParamsE:
	.zero		1576


//--------------------- .nv.constant0._ZN7cutlass13device_kernelIN5flash19enable_sm80_to_sm89INS1_16FlashAttnFwdSm80INS1_25CollectiveMainloopFwdSm80ILi4ELi1ELb0EN4cute5tupleIJNS5_1CILi128EEENS7_ILi64EEENS7_ILi96EEEEEELi96ENS_10bfloat16_tEfNS_4arch4Sm80ELb0ELb0ELb0ELb1ELb1ELb0ELb1ELb0EEENS1_21CollectiveEpilogueFwdINS6_IJS8_SA_S9_EEENS6_IJNS7_ILi1EEESI_SI_EEESC_SE_Li128ELb1ELb1ELb0ELb0EEENS1_19SingleTileSchedulerILb1ELb0ELb1ELi128EEEEEEEEEvNT_6ParamsE --------------------------
	.section	.nv.constant0._ZN7cutlass13device_kernelIN5flash19enable_sm80_to_sm89INS1_16FlashAttnFwdSm80INS1_25CollectiveMainloopFwdSm80ILi4ELi1ELb0EN4cute5tupleIJNS5_1CILi128EEENS7_ILi64EEENS7_ILi96EEEEEELi96ENS_10bfloat16_tEfNS_4arch4Sm80ELb0ELb0ELb0ELb1ELb1ELb0ELb1ELb0EEENS1_21CollectiveEpilogueFwdINS6_IJS8_SA_S9_EEENS6_IJNS7_ILi1EEESI_SI_EEESC_SE_Li128ELb1ELb1ELb0ELb0EEENS1_19SingleTileSchedulerILb1ELb0ELb1ELi128EEEEEEEEEvNT_6ParamsE,"a",@progbits
	.sectionflags	@""
	.align	4
.nv.constant0._ZN7cutlass13device_kernelIN5flash19enable_sm80_to_sm89INS1_16FlashAttnFwdSm80INS1_25CollectiveMainloopFwdSm80ILi4ELi1ELb0EN4cute5tupleIJNS5_1CILi128EEENS7_ILi64EEENS7_ILi96EEEEEELi96ENS_10bfloat16_tEfNS_4arch4Sm80ELb0ELb0ELb0ELb1ELb1ELb0ELb1ELb0EEENS1_21CollectiveEpilogueFwdINS6_IJS8_SA_S9_EEENS6_IJNS7_ILi1EEESI_SI_EEESC_SE_Li128ELb1ELb1ELb0ELb0EEENS1_19SingleTileSchedulerILb1ELb0ELb1ELi128EEEEEEEEEvNT_6ParamsE:
	.zero		1576


//--------------------- .nv.constant0._ZN7cutlass13device_kernelIN5flash19enable_sm80_to_sm89INS1_16FlashAttnFwdSm80INS1_25CollectiveMainloopFwdSm80ILi4ELi1ELb0EN4cute5tupleIJNS5_1CILi128EEENS7_ILi64EEENS7_ILi96EEEEEELi96ENS_10bfloat16_tEfNS_4arch4Sm80ELb0ELb0ELb0ELb1ELb1ELb1ELb1ELb0EEENS1_21CollectiveEpilogueFwdINS6_IJS8_SA_S9_EEENS6_IJNS7_ILi1EEESI_SI_EEESC_SE_Li128ELb1ELb1ELb0ELb0EEENS1_19SingleTileSchedulerILb1ELb0ELb1ELi128EEEEEEEEEvNT_6ParamsE --------------------------
	.section	.nv.constant0._ZN7cutlass13device_kernelIN5flash19enable_sm80_to_sm89INS1_16FlashAttnFwdSm80INS1_25CollectiveMainloopFwdSm80ILi4ELi1ELb0EN4cute5tupleIJNS5_1CILi128EEENS7_ILi64EEENS7_ILi96EEEEEELi96ENS_10bfloat16_tEfNS_4arch4Sm80ELb0ELb0ELb0ELb1ELb1ELb1ELb1ELb0EEENS1_21CollectiveEpilogueFwdINS6_IJS8_SA_S9_EEENS6_IJNS7_ILi1EEESI_SI_EEESC_SE_Li128ELb1ELb1ELb0ELb0EEENS1_19SingleTileSchedulerILb1ELb0ELb1ELi128EEEEEEEEEvNT_6ParamsE,"a",@progbits
	.sectionflags	@""
	.align	4
.nv.constant0._ZN7cutlass13device_kernelIN5flash19enable_sm80_to_sm89INS1_16FlashAttnFwdSm80INS1_25CollectiveMainloopFwdSm80ILi4ELi1ELb0EN4cute5tupleIJNS5_1CILi128EEENS7_ILi64EEENS7_ILi96EEEEEELi96ENS_10bfloat16_tEfNS_4arch4Sm80ELb0ELb0ELb0ELb1ELb1ELb1ELb1ELb0EEENS1_21CollectiveEpilogueFwdINS6_IJS8_SA_S9_EEENS6_IJNS7_ILi1EEESI_SI_EEESC_SE_Li128ELb1ELb1ELb0ELb0EEENS1_19SingleTileSchedulerILb1ELb0ELb1ELi128EEEEEEEEEvNT_6ParamsE:
	.zero		1576


//--------------------- .nv.constant0._ZN7cutlass13device_kernelIN5flash19enable_sm80_to_sm89INS1_16FlashAttnFwdSm80INS1_25CollectiveMainloopFwdSm80ILi4ELi1ELb0EN4cute5tupleIJNS5_1CILi128EEENS7_ILi48EEENS7_ILi96EEEEEELi96ENS_10bfloat16_tEfNS_4arch4Sm80ELb0ELb1ELb0ELb0ELb1ELb0ELb1ELb0EEENS1_21CollectiveEpilogueFwdINS6_IJS8_SA_S9_EEENS6_IJNS7_ILi1EEESI_SI_EEESC_SE_Li128ELb0ELb1ELb0ELb0EEENS1_19SingleTileSchedulerILb0ELb0ELb1ELi128EEEEEEEEEvNT_6ParamsE --------------------------
	.section	.nv.constant0._ZN7cutlass13device_kernelIN5flash19enable_sm80_to_sm89INS1_16FlashAttnFwdSm80INS1_25CollectiveMainloopFwdSm80ILi4ELi1ELb0EN4cute5tupleIJNS5_1CILi128EEENS7_ILi48EEENS7_ILi96EEEEEELi96ENS_10bfloat16_tEfNS_4arch4Sm80ELb0ELb1ELb0ELb0ELb1ELb0ELb1ELb0EEENS1_21CollectiveEpilogueFwdINS6_IJS8_SA_S9_EEENS6_IJNS7_ILi1EEESI_SI_EEESC_SE_Li128ELb0ELb1ELb0ELb0EEENS1_19SingleTileSchedulerILb0ELb0ELb1ELi128EEEEEEEEEvNT_6ParamsE,"a",@progbits
	.sectionflags	@""
	.align	4
.nv.constant0._ZN7cutlass13device_kernelIN5flash19enable_sm80_to_sm89INS1_16FlashAttnFwdSm80INS1_25CollectiveMainloopFwdSm80ILi4ELi1ELb0EN4cute5tupleIJNS5_1CILi128EEENS7_ILi48EEENS7_ILi96EEEEEELi96ENS_10bfloat16_tEfNS_4arch4Sm80ELb0ELb1ELb0ELb0ELb1ELb0ELb1ELb0EEENS1_21CollectiveEpilogueFwdINS6_IJS8_SA_S9_EEENS6_IJNS7_ILi1EEESI_SI_EEESC_SE_Li128ELb0ELb1ELb0ELb0EEENS1_19SingleTileSchedulerILb0ELb0ELb1ELi128EEEEEEEEEvNT_6ParamsE:
	.zero		1576


//--------------------- .nv.constant0._ZN7cutlass13device_kernelIN5flash19enable_sm80_to_sm89INS1_16FlashAttnFwdSm80INS1_25CollectiveMainloopFwdSm80ILi4ELi1ELb0EN4cute5tupleIJNS5_1CILi128EEENS7_ILi48EEENS7_ILi96EEEEEELi96ENS_10bfloat16_tEfNS_4arch4Sm80ELb0ELb1ELb0ELb1ELb1ELb0ELb1ELb0EEENS1_21CollectiveEpilogueFwdINS6_IJS8_SA_S9_EEENS6_IJNS7_ILi1EEESI_SI_EEESC_SE_Li128ELb1ELb1ELb0ELb0EEENS1_19SingleTileSchedulerILb1ELb0ELb1ELi128EEEEEEEEEvNT_6ParamsE --------------------------
	.section	.nv.constant0._ZN7cutlass13device_kernelIN5flash19enable_sm80_to_sm89INS1_16FlashAttnFwdSm80INS1_25CollectiveMainloopFwdSm80ILi4ELi1ELb0EN4cute5tupleIJNS5_1CILi128EEENS7_ILi48EEENS7_ILi96EEEEEELi96ENS_10bfloat16_tEfNS_4arch4Sm80ELb0ELb1ELb0ELb1ELb1ELb0ELb1ELb0EEENS1_21CollectiveEpilogueFwdINS6_IJS8_SA_S9_EEENS6_IJNS7_ILi1EEESI_SI_EEESC_SE_Li128ELb1ELb1ELb0ELb0EEENS1_19SingleTileSchedulerILb1ELb0ELb1ELi128EEEEEEEEEvNT_6ParamsE,"a",@progbits
	.sectionflags	@""
	.align	4
.nv.constant0._ZN7cutlass13device_kernelIN5flash19enable_sm80_to_sm89INS1_16FlashAttnFwdSm80INS1_25CollectiveMainloopFwdSm80ILi4ELi1ELb0EN4cute5tupleIJNS5_1CILi128EEENS7_ILi48EEENS7_ILi96EEEEEELi96ENS_10bfloat16_tEfNS_4arch4Sm80ELb0ELb1ELb0ELb1ELb1ELb0ELb1ELb0EEENS1_21CollectiveEpilogueFwdINS6_IJS8_SA_S9_EEENS6_IJNS7_ILi1EEESI_SI_EEESC_SE_Li128ELb1ELb1ELb0ELb0EEENS1_19SingleTileSchedulerILb1ELb0ELb1ELi128EEEEEEEEEvNT_6ParamsE:
	.zero		1576


//--------------------- .nv.constant0._ZN7cutlass13device_kernelIN5flash19enable_sm80_to_sm89INS1_16FlashAttnFwdSm80INS1_25CollectiveMainloopFwdSm80ILi4ELi1ELb0EN4cute5tupleIJNS5_1CILi128EEENS7_ILi48EEENS7_ILi96EEEEEELi96ENS_10bfloat16_tEfNS_4arch4Sm80ELb0ELb1ELb0ELb1ELb1ELb1ELb1ELb0EEENS1_21CollectiveEpilogueFwdINS6_IJS8_SA_S9_EEENS6_IJNS7_ILi1EEESI_SI_EEESC_SE_Li128ELb1ELb1ELb0ELb0EEENS1_19SingleTileSchedulerILb1ELb0ELb1ELi128EEEEEEEEEvNT_6ParamsE --------------------------
	.section	.nv.constant0._ZN7cutlass13device_kernelIN5flash19enable_sm80_to_sm89INS1_16FlashAttnFwdSm80INS1_25CollectiveMainloopFwdSm80ILi4ELi1ELb0EN4cute5tupleIJNS5_1CILi128EEENS7_ILi48EEENS7_ILi96EEEEEELi96ENS_10bfloat16_tEfNS_4arch4Sm80ELb0ELb1ELb0ELb1ELb1ELb1ELb1ELb0EEENS1_21CollectiveEpilogueFwdINS6_IJS8_SA_S9_EEENS6_IJNS7_ILi1EEESI_SI_EEESC_SE_Li128ELb1ELb1ELb0ELb0EEENS1_19SingleTileSchedulerILb1ELb0ELb1ELi128EEEEEEEEEvNT_6ParamsE,"a",@progbits
	.sectionflags	@""
	.align	4
.nv.constant0._ZN7cutlass13device_kernelIN5flash19enable_sm80_to_sm89INS1_16FlashAttnFwdSm80INS1_25CollectiveMainloopFwdSm80ILi4ELi1ELb0EN4cute5tupleIJNS5_1CILi128EEENS7_ILi48EEENS7_ILi96EEEEEELi96ENS_10bfloat16_tEfNS_4arch4Sm80ELb0ELb1ELb0ELb1ELb1ELb1ELb1ELb0EEENS1_21CollectiveEpilogueFwdINS6_IJS8_SA_S9_EEENS6_IJNS7_ILi1EEESI_SI_EEESC_SE_Li128ELb1ELb1ELb0ELb0EEENS1_19SingleTileSchedulerILb1ELb0ELb1ELi128EEEEEEEEEvNT_6ParamsE:
	.zero		1576


//--------------------- .nv.constant0._ZN7cutlass13device_kernelIN5flash19enable_sm80_to_sm89INS1_16FlashAttnFwdSm80INS1_25CollectiveMainloopFwdSm80ILi4ELi1ELb0EN4cute5tupleIJNS5_1CILi128EEENS7_ILi64EEENS7_ILi96EEEEEELi96ENS_10bfloat16_tEfNS_4arch4Sm80ELb1ELb0ELb0ELb0ELb1ELb0ELb1ELb0EEENS1_21CollectiveEpilogueFwdINS6_IJS8_SA_S9_EEENS6_IJNS7_ILi1EEESI_SI_EEESC_SE_Li128ELb0ELb1ELb0ELb0EEENS1_30DynamicPersistentTileSchedulerILi128ELi128ELb0ELb1ELb0EEEEEEEEEvNT_6ParamsE --------------------------
	.section	.nv.constant0._ZN7cutlass13device_kernelIN5flash19enable_sm80_to_sm89INS1_16FlashAttnFwdSm80INS1_25CollectiveMainloopFwdSm80ILi4ELi1ELb0EN4cute5tupleIJNS5_1CILi128EEENS7_ILi64EEENS7_ILi96EEEEEELi96ENS_10bfloat16_tEfNS_4arch4Sm80ELb1ELb0ELb0ELb0ELb1ELb0ELb1ELb0EEENS1_21CollectiveEpilogueFwdINS6_IJS8_SA_S9_EEENS6_IJNS7_ILi1EEESI_SI_EEESC_SE_Li128ELb0ELb1ELb0ELb0EEENS1_30DynamicPersistentTileSchedulerILi128ELi128ELb0ELb1ELb0EEEEEEEEEvNT_6ParamsE,"a",@progbits
	.sectionflags	@""
	.align	4
.nv.constant0._ZN7cutlass13device_kernelIN5flash19enable_sm80_to_sm89INS1_16FlashAttnFwdSm80INS1_25CollectiveMainloopFwdSm80ILi4ELi1ELb0EN4cute5tupleIJNS5_1CILi128EEENS7_ILi64EEENS7_ILi96EEEEEELi96ENS_10bfloat16_tEfNS_4arch4Sm80ELb1ELb0ELb0ELb0ELb1ELb0ELb1ELb0EEENS1_21CollectiveEpilogueFwdINS6_IJS8_SA_S9_EEENS6_IJNS7_ILi1EEESI_SI_EEESC_SE_Li128ELb0ELb1ELb0ELb0EEENS1_30DynamicPersistentTileSchedulerILi128ELi128ELb0ELb1ELb0EEEEEEEEEvNT_6ParamsE:
	.zero		1592


//--------------------- .nv.constant0._ZN7cutlass13device_kernelIN5flash19enable_sm80_to_sm89INS1_16FlashAttnFwdSm80INS1_25CollectiveMainloopFwdSm80ILi4ELi1ELb0EN4cute5tupleIJNS5_1CILi128EEENS7_ILi64EEENS7_ILi96EEEEEELi96ENS_10bfloat16_tEfNS_4arch4Sm80ELb1ELb0ELb0ELb1ELb1ELb0ELb1ELb0EEENS1_21CollectiveEpilogueFwdINS6_IJS8_SA_S9_EEENS6_IJNS7_ILi1EEESI_SI_EEESC_SE_Li128ELb1ELb1ELb0ELb0EEENS1_19SingleTileSchedulerILb1ELb0ELb1ELi128EEEEEEEEEvNT_6ParamsE --------------------------
	.section	.nv.constant0._ZN7cutlass13device_kernelIN5flash19enable_sm80_to_sm89INS1_16FlashAttnFwdSm80INS1_25CollectiveMainloopFwdSm80ILi4ELi1ELb0EN4cute5tupleIJNS5_1CILi128EEENS7_ILi64EEENS7_ILi96EEEEEELi96ENS_10bfloat16_tEfNS_4arch4Sm80ELb1ELb0ELb0ELb1ELb1ELb0ELb1ELb0EEENS1_21CollectiveEpilogueFwdINS6_IJS8_SA_S9_EEENS6_IJNS7_ILi1EEESI_SI_EEESC_SE_Li128ELb1ELb1ELb0ELb0EEENS1_19SingleTileSchedulerILb1ELb0ELb1ELi128EEEEEEEEEvNT_6ParamsE,"a",@progbits
	.sectionflags	@""
	.align	4
.nv.constant0._ZN7cutlass13device_kernelIN5flash19enable_sm80_to_sm89INS1_16FlashAttnFwdSm80INS1_25CollectiveMainloopFwdSm80ILi4ELi1ELb0EN4cute5tupleIJNS5_1CILi128EEENS7_ILi64EEENS7_ILi96EEEEEELi96ENS_10bfloat16_tEfNS_4arch4Sm80ELb1ELb0ELb0ELb1ELb1ELb0ELb1ELb0EEENS1_21CollectiveEpilogueFwdINS6_IJS8_SA_S9_EEENS6_IJNS7_ILi1EEESI_SI_EEESC_SE_Li128ELb1ELb1ELb0ELb0EEENS1_19SingleTileSchedulerILb1ELb0ELb1ELi128EEEEEEEEEvNT_6ParamsE:
	.zero		1576


//--------------------- .nv.constant0._ZN7cutlass13device_kernelIN5flash19enable_sm80_to_sm89INS1_16FlashAttnFwdSm80INS1_25CollectiveMainloopFwdSm80ILi4ELi1ELb0EN4cute5tupleIJNS5_1CILi128EEENS7_ILi64EEENS7_ILi96EEEEEELi96ENS_10bfloat16_tEfNS_4arch4Sm80ELb1ELb0ELb0ELb1ELb1ELb1ELb1ELb0EEENS1_21CollectiveEpilogueFwdINS6_IJS8_SA_S9_EEENS6_IJNS7_ILi1EEESI_SI_EEESC_SE_Li128ELb1ELb1ELb0ELb0EEENS1_19SingleTileSchedulerILb1ELb0ELb1ELi128EEEEEEEEEvNT_6ParamsE --------------------------
	.section	.nv.constant0._ZN7cutlass13device_kernelIN5flash19enable_sm80_to_sm89INS1_16FlashAttnFwdSm80INS1_25CollectiveMainloopFwdSm80ILi4ELi1ELb0EN4cute5tupleIJNS5_1CILi128EEENS7_ILi64EEENS7_ILi96EEEEEELi96ENS_10bfloat16_tEfNS_4arch4Sm80ELb1ELb0ELb0ELb1ELb1ELb1ELb1ELb0EEENS1_21CollectiveEpilogueFwdINS6_IJS8_SA_S9_EEENS6_IJNS7_ILi1EEESI_SI_EEESC_SE_Li128ELb1ELb1ELb0ELb0EEENS1_19SingleTileSchedulerILb1ELb0ELb1ELi128EEEEEEEEEvNT_6ParamsE,"a",@progbits
	.sectionflags	@""
	.align	4
.nv.constant0._ZN7cutlass13device_kernelIN5flash19enable_sm80_to_sm89INS1_16FlashAttnFwdSm80INS1_25CollectiveMainloopFwdSm80ILi4ELi1ELb0EN4cute5tupleIJNS5_1CILi128EEENS7_ILi64EEENS7_ILi96EEEEEELi96ENS_10bfloat16_tEfNS_4arch4Sm80ELb1ELb0ELb0ELb1ELb1ELb1ELb1ELb0EEENS1_21CollectiveEpilogueFwdINS6_IJS8_SA_S9_EEENS6_IJNS7_ILi1EEESI_SI_EEESC_SE_Li128ELb1ELb1ELb0ELb0EEENS1_19SingleTileSchedulerILb1ELb0ELb1ELi128EEEEEEEEEvNT_6ParamsE:
	.zero		1576


//--------------------- SYMBOLS --------------------------

	.type		.nv.reservedSmem.offset0,@object
	.size		.nv.reservedSmem.offset0,0x4
